//
// Generated by NVIDIA NVVM Compiler
//
// Compiler Build ID: CL-36424714
// Cuda compilation tools, release 13.0, V13.0.88
// Based on NVVM 20.0.0
//

.version 9.0
.target sm_100
.address_size 64

	// .globl	_Z30MatrixMultiplyKernel_GlobalMemPfPKfS1_j
// _ZZ30MatrixMultiplyKernel_SharedMemPfPKfS1_jE2sA has been demoted
// _ZZ30MatrixMultiplyKernel_SharedMemPfPKfS1_jE2sB has been demoted
.const .align 4 .b8 offsets[32];

.visible .entry _Z30MatrixMultiplyKernel_GlobalMemPfPKfS1_j(
	.param .u64 .ptr .align 1 _Z30MatrixMultiplyKernel_GlobalMemPfPKfS1_j_param_0,
	.param .u64 .ptr .align 1 _Z30MatrixMultiplyKernel_GlobalMemPfPKfS1_j_param_1,
	.param .u64 .ptr .align 1 _Z30MatrixMultiplyKernel_GlobalMemPfPKfS1_j_param_2,
	.param .u32 _Z30MatrixMultiplyKernel_GlobalMemPfPKfS1_j_param_3
)
{
	.reg .pred 	%p<10>;
	.reg .b32 	%r<90>;
	.reg .b32 	%f<68>;
	.reg .b64 	%rd<69>;

	ld.param.u64 	%rd3, [_Z30MatrixMultiplyKernel_GlobalMemPfPKfS1_j_param_0];
	ld.param.u64 	%rd4, [_Z30MatrixMultiplyKernel_GlobalMemPfPKfS1_j_param_1];
	ld.param.u64 	%rd5, [_Z30MatrixMultiplyKernel_GlobalMemPfPKfS1_j_param_2];
	ld.param.u32 	%r43, [_Z30MatrixMultiplyKernel_GlobalMemPfPKfS1_j_param_3];
	cvta.to.global.u64 	%rd1, %rd5;
	cvta.to.global.u64 	%rd2, %rd4;
	mov.u32 	%r44, %ntid.y;
	mov.u32 	%r45, %ctaid.y;
	mov.u32 	%r46, %tid.y;
	mad.lo.s32 	%r47, %r44, %r45, %r46;
	mov.u32 	%r48, %ntid.x;
	mov.u32 	%r49, %ctaid.x;
	mul.lo.s32 	%r1, %r48, %r49;
	mov.u32 	%r2, %tid.x;
	add.s32 	%r3, %r1, %r2;
	mul.lo.s32 	%r4, %r43, %r47;
	setp.eq.s32 	%p1, %r43, 0;
	mov.f32 	%f67, 0f00000000;
	@%p1 bra 	$L__BB0_12;
	and.b32  	%r5, %r43, 7;
	setp.lt.u32 	%p2, %r43, 8;
	mov.f32 	%f67, 0f00000000;
	mov.b32 	%r88, 0;
	@%p2 bra 	$L__BB0_4;
	and.b32  	%r88, %r43, -8;
	neg.s32 	%r86, %r88;
	add.s32 	%r51, %r2, %r43;
	add.s32 	%r85, %r51, %r1;
	shl.b32 	%r9, %r43, 3;
	shl.b32 	%r52, %r43, 1;
	add.s32 	%r84, %r3, %r52;
	mad.lo.s32 	%r83, %r43, 3, %r3;
	shl.b32 	%r53, %r43, 2;
	add.s32 	%r82, %r3, %r53;
	mad.lo.s32 	%r81, %r43, 5, %r3;
	mad.lo.s32 	%r80, %r43, 6, %r3;
	mad.lo.s32 	%r79, %r43, 7, %r3;
	add.s32 	%r77, %r4, 3;
	mov.f32 	%f67, 0f00000000;
	mov.u32 	%r78, %r3;
$L__BB0_3:
	.pragma "nounroll";
	add.s32 	%r54, %r77, -3;
	mul.wide.u32 	%rd6, %r54, 4;
	add.s64 	%rd7, %rd2, %rd6;
	ld.global.f32 	%f17, [%rd7];
	mul.wide.u32 	%rd8, %r78, 4;
	add.s64 	%rd9, %rd1, %rd8;
	ld.global.f32 	%f18, [%rd9];
	fma.rn.f32 	%f19, %f17, %f18, %f67;
	add.s32 	%r55, %r77, -2;
	mul.wide.u32 	%rd10, %r55, 4;
	add.s64 	%rd11, %rd2, %rd10;
	ld.global.f32 	%f20, [%rd11];
	mul.wide.u32 	%rd12, %r85, 4;
	add.s64 	%rd13, %rd1, %rd12;
	ld.global.f32 	%f21, [%rd13];
	fma.rn.f32 	%f22, %f20, %f21, %f19;
	add.s32 	%r56, %r77, -1;
	mul.wide.u32 	%rd14, %r56, 4;
	add.s64 	%rd15, %rd2, %rd14;
	ld.global.f32 	%f23, [%rd15];
	mul.wide.u32 	%rd16, %r84, 4;
	add.s64 	%rd17, %rd1, %rd16;
	ld.global.f32 	%f24, [%rd17];
	fma.rn.f32 	%f25, %f23, %f24, %f22;
	add.s32 	%r57, %r77, 4;
	mul.wide.u32 	%rd18, %r77, 4;
	add.s64 	%rd19, %rd2, %rd18;
	ld.global.f32 	%f26, [%rd19];
	mul.wide.u32 	%rd20, %r83, 4;
	add.s64 	%rd21, %rd1, %rd20;
	ld.global.f32 	%f27, [%rd21];
	fma.rn.f32 	%f28, %f26, %f27, %f25;
	add.s32 	%r58, %r77, 1;
	mul.wide.u32 	%rd22, %r58, 4;
	add.s64 	%rd23, %rd2, %rd22;
	ld.global.f32 	%f29, [%rd23];
	mul.wide.u32 	%rd24, %r82, 4;
	add.s64 	%rd25, %rd1, %rd24;
	ld.global.f32 	%f30, [%rd25];
	fma.rn.f32 	%f31, %f29, %f30, %f28;
	add.s32 	%r59, %r77, 2;
	mul.wide.u32 	%rd26, %r59, 4;
	add.s64 	%rd27, %rd2, %rd26;
	ld.global.f32 	%f32, [%rd27];
	mul.wide.u32 	%rd28, %r81, 4;
	add.s64 	%rd29, %rd1, %rd28;
	ld.global.f32 	%f33, [%rd29];
	fma.rn.f32 	%f34, %f32, %f33, %f31;
	add.s32 	%r60, %r77, 3;
	mul.wide.u32 	%rd30, %r60, 4;
	add.s64 	%rd31, %rd2, %rd30;
	ld.global.f32 	%f35, [%rd31];
	mul.wide.u32 	%rd32, %r80, 4;
	add.s64 	%rd33, %rd1, %rd32;
	ld.global.f32 	%f36, [%rd33];
	fma.rn.f32 	%f37, %f35, %f36, %f34;
	mul.wide.u32 	%rd34, %r57, 4;
	add.s64 	%rd35, %rd2, %rd34;
	ld.global.f32 	%f38, [%rd35];
	mul.wide.u32 	%rd36, %r79, 4;
	add.s64 	%rd37, %rd1, %rd36;
	ld.global.f32 	%f39, [%rd37];
	fma.rn.f32 	%f67, %f38, %f39, %f37;
	add.s32 	%r86, %r86, 8;
	add.s32 	%r85, %r85, %r9;
	add.s32 	%r84, %r84, %r9;
	add.s32 	%r83, %r83, %r9;
	add.s32 	%r82, %r82, %r9;
	add.s32 	%r81, %r81, %r9;
	add.s32 	%r80, %r80, %r9;
	add.s32 	%r79, %r79, %r9;
	add.s32 	%r78, %r78, %r9;
	add.s32 	%r77, %r77, 8;
	setp.ne.s32 	%p3, %r86, 0;
	@%p3 bra 	$L__BB0_3;
$L__BB0_4:
	setp.eq.s32 	%p4, %r5, 0;
	@%p4 bra 	$L__BB0_12;
	and.b32  	%r38, %r43, 3;
	setp.lt.u32 	%p5, %r5, 4;
	@%p5 bra 	$L__BB0_7;
	add.s32 	%r61, %r88, %r4;
	mul.wide.u32 	%rd38, %r61, 4;
	add.s64 	%rd39, %rd2, %rd38;
	ld.global.f32 	%f41, [%rd39];
	mad.lo.s32 	%r62, %r88, %r43, %r3;
	mul.wide.u32 	%rd40, %r62, 4;
	add.s64 	%rd41, %rd1, %rd40;
	ld.global.f32 	%f42, [%rd41];
	fma.rn.f32 	%f43, %f41, %f42, %f67;
	add.s32 	%r63, %r61, 1;
	mul.wide.u32 	%rd42, %r63, 4;
	add.s64 	%rd43, %rd2, %rd42;
	ld.global.f32 	%f44, [%rd43];
	add.s32 	%r64, %r62, %r43;
	mul.wide.u32 	%rd44, %r64, 4;
	add.s64 	%rd45, %rd1, %rd44;
	ld.global.f32 	%f45, [%rd45];
	fma.rn.f32 	%f46, %f44, %f45, %f43;
	add.s32 	%r65, %r61, 2;
	mul.wide.u32 	%rd46, %r65, 4;
	add.s64 	%rd47, %rd2, %rd46;
	ld.global.f32 	%f47, [%rd47];
	add.s32 	%r66, %r64, %r43;
	mul.wide.u32 	%rd48, %r66, 4;
	add.s64 	%rd49, %rd1, %rd48;
	ld.global.f32 	%f48, [%rd49];
	fma.rn.f32 	%f49, %f47, %f48, %f46;
	add.s32 	%r67, %r61, 3;
	mul.wide.u32 	%rd50, %r67, 4;
	add.s64 	%rd51, %rd2, %rd50;
	ld.global.f32 	%f50, [%rd51];
	add.s32 	%r68, %r66, %r43;
	mul.wide.u32 	%rd52, %r68, 4;
	add.s64 	%rd53, %rd1, %rd52;
	ld.global.f32 	%f51, [%rd53];
	fma.rn.f32 	%f67, %f50, %f51, %f49;
	add.s32 	%r88, %r88, 4;
$L__BB0_7:
	setp.eq.s32 	%p6, %r38, 0;
	@%p6 bra 	$L__BB0_12;
	setp.eq.s32 	%p7, %r38, 1;
	@%p7 bra 	$L__BB0_10;
	add.s32 	%r69, %r88, %r4;
	mul.wide.u32 	%rd54, %r69, 4;
	add.s64 	%rd55, %rd2, %rd54;
	ld.global.f32 	%f53, [%rd55];
	mad.lo.s32 	%r70, %r88, %r43, %r3;
	mul.wide.u32 	%rd56, %r70, 4;
	add.s64 	%rd57, %rd1, %rd56;
	ld.global.f32 	%f54, [%rd57];
	fma.rn.f32 	%f55, %f53, %f54, %f67;
	add.s32 	%r71, %r69, 1;
	mul.wide.u32 	%rd58, %r71, 4;
	add.s64 	%rd59, %rd2, %rd58;
	ld.global.f32 	%f56, [%rd59];
	add.s32 	%r72, %r70, %r43;
	mul.wide.u32 	%rd60, %r72, 4;
	add.s64 	%rd61, %rd1, %rd60;
	ld.global.f32 	%f57, [%rd61];
	fma.rn.f32 	%f67, %f56, %f57, %f55;
	add.s32 	%r88, %r88, 2;
$L__BB0_10:
	and.b32  	%r73, %r43, 1;
	setp.eq.b32 	%p8, %r73, 1;
	not.pred 	%p9, %p8;
	@%p9 bra 	$L__BB0_12;
	add.s32 	%r74, %r88, %r4;
	mul.wide.u32 	%rd62, %r74, 4;
	add.s64 	%rd63, %rd2, %rd62;
	ld.global.f32 	%f58, [%rd63];
	mad.lo.s32 	%r75, %r88, %r43, %r3;
	mul.wide.u32 	%rd64, %r75, 4;
	add.s64 	%rd65, %rd1, %rd64;
	ld.global.f32 	%f59, [%rd65];
	fma.rn.f32 	%f67, %f58, %f59, %f67;
$L__BB0_12:
	cvta.to.global.u64 	%rd66, %rd3;
	add.s32 	%r76, %r4, %r3;
	mul.wide.u32 	%rd67, %r76, 4;
	add.s64 	%rd68, %rd66, %rd67;
	st.global.f32 	[%rd68], %f67;
	ret;

}
	// .globl	_Z30MatrixMultiplyKernel_SharedMemPfPKfS1_j
.visible .entry _Z30MatrixMultiplyKernel_SharedMemPfPKfS1_j(
	.param .u64 .ptr .align 1 _Z30MatrixMultiplyKernel_SharedMemPfPKfS1_j_param_0,
	.param .u64 .ptr .align 1 _Z30MatrixMultiplyKernel_SharedMemPfPKfS1_j_param_1,
	.param .u64 .ptr .align 1 _Z30MatrixMultiplyKernel_SharedMemPfPKfS1_j_param_2,
	.param .u32 _Z30MatrixMultiplyKernel_SharedMemPfPKfS1_j_param_3
)
{
	.reg .pred 	%p<7>;
	.reg .b32 	%r<94>;
	.reg .b32 	%f<368>;
	.reg .b64 	%rd<48>;
	// demoted variable
	.shared .align 4 .b8 _ZZ30MatrixMultiplyKernel_SharedMemPfPKfS1_jE2sA[1024];
	// demoted variable
	.shared .align 4 .b8 _ZZ30MatrixMultiplyKernel_SharedMemPfPKfS1_jE2sB[1024];
	ld.param.u32 	%r31, [_Z30MatrixMultiplyKernel_SharedMemPfPKfS1_j_param_3];
	mov.u32 	%r1, %tid.x;
	mov.u32 	%r2, %tid.y;
	mov.u32 	%r32, %ctaid.x;
	mov.u32 	%r33, %ctaid.y;
	mov.u32 	%r34, %ntid.x;
	mad.lo.s32 	%r3, %r34, %r32, %r1;
	mov.u32 	%r35, %ntid.y;
	mad.lo.s32 	%r36, %r35, %r33, %r2;
	mul.lo.s32 	%r4, %r31, %r36;
	shr.u32 	%r5, %r31, 4;
	setp.lt.u32 	%p1, %r31, 16;
	mov.f32 	%f367, 0f00000000;
	@%p1 bra 	$L__BB1_9;
	add.s32 	%r6, %r4, %r1;
	shl.b32 	%r38, %r2, 6;
	mov.u32 	%r39, _ZZ30MatrixMultiplyKernel_SharedMemPfPKfS1_jE2sA;
	add.s32 	%r7, %r39, %r38;
	mov.u32 	%r40, _ZZ30MatrixMultiplyKernel_SharedMemPfPKfS1_jE2sB;
	add.s32 	%r41, %r40, %r38;
	shl.b32 	%r42, %r1, 2;
	add.s32 	%r8, %r41, %r42;
	add.s32 	%r43, %r5, -1;
	setp.lt.u32 	%p2, %r43, 3;
	mov.f32 	%f367, 0f00000000;
	mov.b32 	%r93, 0;
	@%p2 bra 	$L__BB1_4;
	and.b32  	%r93, %r5, 268435452;
	neg.s32 	%r91, %r93;
	add.s32 	%r90, %r6, 32;
	add.s32 	%r46, %r2, 48;
	mad.lo.s32 	%r89, %r31, %r46, %r3;
	add.s32 	%r47, %r2, 32;
	mad.lo.s32 	%r88, %r31, %r47, %r3;
	add.s32 	%r48, %r2, 16;
	mad.lo.s32 	%r87, %r31, %r48, %r3;
	mad.lo.s32 	%r86, %r2, %r31, %r3;
	mov.f32 	%f367, 0f00000000;
$L__BB1_3:
	.pragma "nounroll";
	ld.param.u64 	%rd45, [_Z30MatrixMultiplyKernel_SharedMemPfPKfS1_j_param_2];
	ld.param.u64 	%rd42, [_Z30MatrixMultiplyKernel_SharedMemPfPKfS1_j_param_1];
	add.s32 	%r50, %r90, -32;
	cvta.to.global.u64 	%rd4, %rd42;
	mul.wide.u32 	%rd5, %r50, 4;
	add.s64 	%rd6, %rd4, %rd5;
	ld.global.f32 	%f14, [%rd6];
	add.s32 	%r53, %r7, %r42;
	st.shared.f32 	[%r53], %f14;
	cvta.to.global.u64 	%rd7, %rd45;
	mul.wide.u32 	%rd8, %r86, 4;
	add.s64 	%rd9, %rd7, %rd8;
	ld.global.f32 	%f15, [%rd9];
	st.shared.f32 	[%r8], %f15;
	bar.sync 	0;
	ld.shared.f32 	%f16, [%r7];
	add.s32 	%r55, %r40, %r42;
	ld.shared.f32 	%f17, [%r55];
	fma.rn.f32 	%f18, %f16, %f17, %f367;
	ld.shared.f32 	%f19, [%r7+4];
	ld.shared.f32 	%f20, [%r55+64];
	fma.rn.f32 	%f21, %f19, %f20, %f18;
	ld.shared.f32 	%f22, [%r7+8];
	ld.shared.f32 	%f23, [%r55+128];
	fma.rn.f32 	%f24, %f22, %f23, %f21;
	ld.shared.f32 	%f25, [%r7+12];
	ld.shared.f32 	%f26, [%r55+192];
	fma.rn.f32 	%f27, %f25, %f26, %f24;
	ld.shared.f32 	%f28, [%r7+16];
	ld.shared.f32 	%f29, [%r55+256];
	fma.rn.f32 	%f30, %f28, %f29, %f27;
	ld.shared.f32 	%f31, [%r7+20];
	ld.shared.f32 	%f32, [%r55+320];
	fma.rn.f32 	%f33, %f31, %f32, %f30;
	ld.shared.f32 	%f34, [%r7+24];
	ld.shared.f32 	%f35, [%r55+384];
	fma.rn.f32 	%f36, %f34, %f35, %f33;
	ld.shared.f32 	%f37, [%r7+28];
	ld.shared.f32 	%f38, [%r55+448];
	fma.rn.f32 	%f39, %f37, %f38, %f36;
	ld.shared.f32 	%f40, [%r7+32];
	ld.shared.f32 	%f41, [%r55+512];
	fma.rn.f32 	%f42, %f40, %f41, %f39;
	ld.shared.f32 	%f43, [%r7+36];
	ld.shared.f32 	%f44, [%r55+576];
	fma.rn.f32 	%f45, %f43, %f44, %f42;
	ld.shared.f32 	%f46, [%r7+40];
	ld.shared.f32 	%f47, [%r55+640];
	fma.rn.f32 	%f48, %f46, %f47, %f45;
	ld.shared.f32 	%f49, [%r7+44];
	ld.shared.f32 	%f50, [%r55+704];
	fma.rn.f32 	%f51, %f49, %f50, %f48;
	ld.shared.f32 	%f52, [%r7+48];
	ld.shared.f32 	%f53, [%r55+768];
	fma.rn.f32 	%f54, %f52, %f53, %f51;
	ld.shared.f32 	%f55, [%r7+52];
	ld.shared.f32 	%f56, [%r55+832];
	fma.rn.f32 	%f57, %f55, %f56, %f54;
	ld.shared.f32 	%f58, [%r7+56];
	ld.shared.f32 	%f59, [%r55+896];
	fma.rn.f32 	%f60, %f58, %f59, %f57;
	ld.shared.f32 	%f61, [%r7+60];
	ld.shared.f32 	%f62, [%r55+960];
	fma.rn.f32 	%f63, %f61, %f62, %f60;
	bar.sync 	0;
	add.s32 	%r56, %r90, -16;
	mul.wide.u32 	%rd10, %r56, 4;
	add.s64 	%rd11, %rd4, %rd10;
	ld.global.f32 	%f64, [%rd11];
	st.shared.f32 	[%r53], %f64;
	mul.wide.u32 	%rd12, %r87, 4;
	add.s64 	%rd13, %rd7, %rd12;
	ld.global.f32 	%f65, [%rd13];
	st.shared.f32 	[%r8], %f65;
	bar.sync 	0;
	ld.shared.f32 	%f66, [%r7];
	ld.shared.f32 	%f67, [%r55];
	fma.rn.f32 	%f68, %f66, %f67, %f63;
	ld.shared.f32 	%f69, [%r7+4];
	ld.shared.f32 	%f70, [%r55+64];
	fma.rn.f32 	%f71, %f69, %f70, %f68;
	ld.shared.f32 	%f72, [%r7+8];
	ld.shared.f32 	%f73, [%r55+128];
	fma.rn.f32 	%f74, %f72, %f73, %f71;
	ld.shared.f32 	%f75, [%r7+12];
	ld.shared.f32 	%f76, [%r55+192];
	fma.rn.f32 	%f77, %f75, %f76, %f74;
	ld.shared.f32 	%f78, [%r7+16];
	ld.shared.f32 	%f79, [%r55+256];
	fma.rn.f32 	%f80, %f78, %f79, %f77;
	ld.shared.f32 	%f81, [%r7+20];
	ld.shared.f32 	%f82, [%r55+320];
	fma.rn.f32 	%f83, %f81, %f82, %f80;
	ld.shared.f32 	%f84, [%r7+24];
	ld.shared.f32 	%f85, [%r55+384];
	fma.rn.f32 	%f86, %f84, %f85, %f83;
	ld.shared.f32 	%f87, [%r7+28];
	ld.shared.f32 	%f88, [%r55+448];
	fma.rn.f32 	%f89, %f87, %f88, %f86;
	ld.shared.f32 	%f90, [%r7+32];
	ld.shared.f32 	%f91, [%r55+512];
	fma.rn.f32 	%f92, %f90, %f91, %f89;
	ld.shared.f32 	%f93, [%r7+36];
	ld.shared.f32 	%f94, [%r55+576];
	fma.rn.f32 	%f95, %f93, %f94, %f92;
	ld.shared.f32 	%f96, [%r7+40];
	ld.shared.f32 	%f97, [%r55+640];
	fma.rn.f32 	%f98, %f96, %f97, %f95;
	ld.shared.f32 	%f99, [%r7+44];
	ld.shared.f32 	%f100, [%r55+704];
	fma.rn.f32 	%f101, %f99, %f100, %f98;
	ld.shared.f32 	%f102, [%r7+48];
	ld.shared.f32 	%f103, [%r55+768];
	fma.rn.f32 	%f104, %f102, %f103, %f101;
	ld.shared.f32 	%f105, [%r7+52];
	ld.shared.f32 	%f106, [%r55+832];
	fma.rn.f32 	%f107, %f105, %f106, %f104;
	ld.shared.f32 	%f108, [%r7+56];
	ld.shared.f32 	%f109, [%r55+896];
	fma.rn.f32 	%f110, %f108, %f109, %f107;
	ld.shared.f32 	%f111, [%r7+60];
	ld.shared.f32 	%f112, [%r55+960];
	fma.rn.f32 	%f113, %f111, %f112, %f110;
	bar.sync 	0;
	add.s32 	%r57, %r90, 16;
	mul.wide.u32 	%rd14, %r90, 4;
	add.s64 	%rd15, %rd4, %rd14;
	ld.global.f32 	%f114, [%rd15];
	st.shared.f32 	[%r53], %f114;
	mul.wide.u32 	%rd16, %r88, 4;
	add.s64 	%rd17, %rd7, %rd16;
	ld.global.f32 	%f115, [%rd17];
	st.shared.f32 	[%r8], %f115;
	bar.sync 	0;
	ld.shared.f32 	%f116, [%r7];
	ld.shared.f32 	%f117, [%r55];
	fma.rn.f32 	%f118, %f116, %f117, %f113;
	ld.shared.f32 	%f119, [%r7+4];
	ld.shared.f32 	%f120, [%r55+64];
	fma.rn.f32 	%f121, %f119, %f120, %f118;
	ld.shared.f32 	%f122, [%r7+8];
	ld.shared.f32 	%f123, [%r55+128];
	fma.rn.f32 	%f124, %f122, %f123, %f121;
	ld.shared.f32 	%f125, [%r7+12];
	ld.shared.f32 	%f126, [%r55+192];
	fma.rn.f32 	%f127, %f125, %f126, %f124;
	ld.shared.f32 	%f128, [%r7+16];
	ld.shared.f32 	%f129, [%r55+256];
	fma.rn.f32 	%f130, %f128, %f129, %f127;
	ld.shared.f32 	%f131, [%r7+20];
	ld.shared.f32 	%f132, [%r55+320];
	fma.rn.f32 	%f133, %f131, %f132, %f130;
	ld.shared.f32 	%f134, [%r7+24];
	ld.shared.f32 	%f135, [%r55+384];
	fma.rn.f32 	%f136, %f134, %f135, %f133;
	ld.shared.f32 	%f137, [%r7+28];
	ld.shared.f32 	%f138, [%r55+448];
	fma.rn.f32 	%f139, %f137, %f138, %f136;
	ld.shared.f32 	%f140, [%r7+32];
	ld.shared.f32 	%f141, [%r55+512];
	fma.rn.f32 	%f142, %f140, %f141, %f139;
	ld.shared.f32 	%f143, [%r7+36];
	ld.shared.f32 	%f144, [%r55+576];
	fma.rn.f32 	%f145, %f143, %f144, %f142;
	ld.shared.f32 	%f146, [%r7+40];
	ld.shared.f32 	%f147, [%r55+640];
	fma.rn.f32 	%f148, %f146, %f147, %f145;
	ld.shared.f32 	%f149, [%r7+44];
	ld.shared.f32 	%f150, [%r55+704];
	fma.rn.f32 	%f151, %f149, %f150, %f148;
	ld.shared.f32 	%f152, [%r7+48];
	ld.shared.f32 	%f153, [%r55+768];
	fma.rn.f32 	%f154, %f152, %f153, %f151;
	ld.shared.f32 	%f155, [%r7+52];
	ld.shared.f32 	%f156, [%r55+832];
	fma.rn.f32 	%f157, %f155, %f156, %f154;
	ld.shared.f32 	%f158, [%r7+56];
	ld.shared.f32 	%f159, [%r55+896];
	fma.rn.f32 	%f160, %f158, %f159, %f157;
	ld.shared.f32 	%f161, [%r7+60];
	ld.shared.f32 	%f162, [%r55+960];
	fma.rn.f32 	%f163, %f161, %f162, %f160;
	bar.sync 	0;
	mul.wide.u32 	%rd18, %r57, 4;
	add.s64 	%rd19, %rd4, %rd18;
	ld.global.f32 	%f164, [%rd19];
	st.shared.f32 	[%r53], %f164;
	mul.wide.u32 	%rd20, %r89, 4;
	add.s64 	%rd21, %rd7, %rd20;
	ld.global.f32 	%f165, [%rd21];
	st.shared.f32 	[%r8], %f165;
	bar.sync 	0;
	ld.shared.f32 	%f166, [%r7];
	ld.shared.f32 	%f167, [%r55];
	fma.rn.f32 	%f168, %f166, %f167, %f163;
	ld.shared.f32 	%f169, [%r7+4];
	ld.shared.f32 	%f170, [%r55+64];
	fma.rn.f32 	%f171, %f169, %f170, %f168;
	ld.shared.f32 	%f172, [%r7+8];
	ld.shared.f32 	%f173, [%r55+128];
	fma.rn.f32 	%f174, %f172, %f173, %f171;
	ld.shared.f32 	%f175, [%r7+12];
	ld.shared.f32 	%f176, [%r55+192];
	fma.rn.f32 	%f177, %f175, %f176, %f174;
	ld.shared.f32 	%f178, [%r7+16];
	ld.shared.f32 	%f179, [%r55+256];
	fma.rn.f32 	%f180, %f178, %f179, %f177;
	ld.shared.f32 	%f181, [%r7+20];
	ld.shared.f32 	%f182, [%r55+320];
	fma.rn.f32 	%f183, %f181, %f182, %f180;
	ld.shared.f32 	%f184, [%r7+24];
	ld.shared.f32 	%f185, [%r55+384];
	fma.rn.f32 	%f186, %f184, %f185, %f183;
	ld.shared.f32 	%f187, [%r7+28];
	ld.shared.f32 	%f188, [%r55+448];
	fma.rn.f32 	%f189, %f187, %f188, %f186;
	ld.shared.f32 	%f190, [%r7+32];
	ld.shared.f32 	%f191, [%r55+512];
	fma.rn.f32 	%f192, %f190, %f191, %f189;
	ld.shared.f32 	%f193, [%r7+36];
	ld.shared.f32 	%f194, [%r55+576];
	fma.rn.f32 	%f195, %f193, %f194, %f192;
	ld.shared.f32 	%f196, [%r7+40];
	ld.shared.f32 	%f197, [%r55+640];
	fma.rn.f32 	%f198, %f196, %f197, %f195;
	ld.shared.f32 	%f199, [%r7+44];
	ld.shared.f32 	%f200, [%r55+704];
	fma.rn.f32 	%f201, %f199, %f200, %f198;
	ld.shared.f32 	%f202, [%r7+48];
	ld.shared.f32 	%f203, [%r55+768];
	fma.rn.f32 	%f204, %f202, %f203, %f201;
	ld.shared.f32 	%f205, [%r7+52];
	ld.shared.f32 	%f206, [%r55+832];
	fma.rn.f32 	%f207, %f205, %f206, %f204;
	ld.shared.f32 	%f208, [%r7+56];
	ld.shared.f32 	%f209, [%r55+896];
	fma.rn.f32 	%f210, %f208, %f209, %f207;
	ld.shared.f32 	%f211, [%r7+60];
	ld.shared.f32 	%f212, [%r55+960];
	fma.rn.f32 	%f367, %f211, %f212, %f210;
	bar.sync 	0;
	add.s32 	%r91, %r91, 4;
	add.s32 	%r90, %r90, 64;
	shl.b32 	%r58, %r31, 6;
	add.s32 	%r89, %r89, %r58;
	add.s32 	%r88, %r88, %r58;
	add.s32 	%r87, %r87, %r58;
	add.s32 	%r86, %r86, %r58;
	setp.ne.s32 	%p3, %r91, 0;
	@%p3 bra 	$L__BB1_3;
$L__BB1_4:
	and.b32  	%r59, %r5, 3;
	setp.eq.s32 	%p4, %r59, 0;
	@%p4 bra 	$L__BB1_9;
	setp.eq.s32 	%p5, %r59, 1;
	@%p5 bra 	$L__BB1_7;
	ld.param.u64 	%rd46, [_Z30MatrixMultiplyKernel_SharedMemPfPKfS1_j_param_2];
	ld.param.u64 	%rd43, [_Z30MatrixMultiplyKernel_SharedMemPfPKfS1_j_param_1];
	shl.b32 	%r61, %r93, 4;
	add.s32 	%r64, %r6, %r61;
	cvta.to.global.u64 	%rd22, %rd43;
	mul.wide.u32 	%rd23, %r64, 4;
	add.s64 	%rd24, %rd22, %rd23;
	ld.global.f32 	%f214, [%rd24];
	add.s32 	%r66, %r7, %r42;
	st.shared.f32 	[%r66], %f214;
	add.s32 	%r67, %r61, %r2;
	mad.lo.s32 	%r68, %r67, %r31, %r3;
	cvta.to.global.u64 	%rd25, %rd46;
	mul.wide.u32 	%rd26, %r68, 4;
	add.s64 	%rd27, %rd25, %rd26;
	ld.global.f32 	%f215, [%rd27];
	st.shared.f32 	[%r8], %f215;
	bar.sync 	0;
	ld.shared.f32 	%f216, [%r7];
	add.s32 	%r70, %r40, %r42;
	ld.shared.f32 	%f217, [%r70];
	fma.rn.f32 	%f218, %f216, %f217, %f367;
	ld.shared.f32 	%f219, [%r7+4];
	ld.shared.f32 	%f220, [%r70+64];
	fma.rn.f32 	%f221, %f219, %f220, %f218;
	ld.shared.f32 	%f222, [%r7+8];
	ld.shared.f32 	%f223, [%r70+128];
	fma.rn.f32 	%f224, %f222, %f223, %f221;
	ld.shared.f32 	%f225, [%r7+12];
	ld.shared.f32 	%f226, [%r70+192];
	fma.rn.f32 	%f227, %f225, %f226, %f224;
	ld.shared.f32 	%f228, [%r7+16];
	ld.shared.f32 	%f229, [%r70+256];
	fma.rn.f32 	%f230, %f228, %f229, %f227;
	ld.shared.f32 	%f231, [%r7+20];
	ld.shared.f32 	%f232, [%r70+320];
	fma.rn.f32 	%f233, %f231, %f232, %f230;
	ld.shared.f32 	%f234, [%r7+24];
	ld.shared.f32 	%f235, [%r70+384];
	fma.rn.f32 	%f236, %f234, %f235, %f233;
	ld.shared.f32 	%f237, [%r7+28];
	ld.shared.f32 	%f238, [%r70+448];
	fma.rn.f32 	%f239, %f237, %f238, %f236;
	ld.shared.f32 	%f240, [%r7+32];
	ld.shared.f32 	%f241, [%r70+512];
	fma.rn.f32 	%f242, %f240, %f241, %f239;
	ld.shared.f32 	%f243, [%r7+36];
	ld.shared.f32 	%f244, [%r70+576];
	fma.rn.f32 	%f245, %f243, %f244, %f242;
	ld.shared.f32 	%f246, [%r7+40];
	ld.shared.f32 	%f247, [%r70+640];
	fma.rn.f32 	%f248, %f246, %f247, %f245;
	ld.shared.f32 	%f249, [%r7+44];
	ld.shared.f32 	%f250, [%r70+704];
	fma.rn.f32 	%f251, %f249, %f250, %f248;
	ld.shared.f32 	%f252, [%r7+48];
	ld.shared.f32 	%f253, [%r70+768];
	fma.rn.f32 	%f254, %f252, %f253, %f251;
	ld.shared.f32 	%f255, [%r7+52];
	ld.shared.f32 	%f256, [%r70+832];
	fma.rn.f32 	%f257, %f255, %f256, %f254;
	ld.shared.f32 	%f258, [%r7+56];
	ld.shared.f32 	%f259, [%r70+896];
	fma.rn.f32 	%f260, %f258, %f259, %f257;
	ld.shared.f32 	%f261, [%r7+60];
	ld.shared.f32 	%f262, [%r70+960];
	fma.rn.f32 	%f263, %f261, %f262, %f260;
	bar.sync 	0;
	add.s32 	%r71, %r64, 16;
	mul.wide.u32 	%rd28, %r71, 4;
	add.s64 	%rd29, %rd22, %rd28;
	ld.global.f32 	%f264, [%rd29];
	st.shared.f32 	[%r66], %f264;
	add.s32 	%r72, %r67, 16;
	mad.lo.s32 	%r73, %r72, %r31, %r3;
	mul.wide.u32 	%rd30, %r73, 4;
	add.s64 	%rd31, %rd25, %rd30;
	ld.global.f32 	%f265, [%rd31];
	st.shared.f32 	[%r8], %f265;
	bar.sync 	0;
	ld.shared.f32 	%f266, [%r7];
	ld.shared.f32 	%f267, [%r70];
	fma.rn.f32 	%f268, %f266, %f267, %f263;
	ld.shared.f32 	%f269, [%r7+4];
	ld.shared.f32 	%f270, [%r70+64];
	fma.rn.f32 	%f271, %f269, %f270, %f268;
	ld.shared.f32 	%f272, [%r7+8];
	ld.shared.f32 	%f273, [%r70+128];
	fma.rn.f32 	%f274, %f272, %f273, %f271;
	ld.shared.f32 	%f275, [%r7+12];
	ld.shared.f32 	%f276, [%r70+192];
	fma.rn.f32 	%f277, %f275, %f276, %f274;
	ld.shared.f32 	%f278, [%r7+16];
	ld.shared.f32 	%f279, [%r70+256];
	fma.rn.f32 	%f280, %f278, %f279, %f277;
	ld.shared.f32 	%f281, [%r7+20];
	ld.shared.f32 	%f282, [%r70+320];
	fma.rn.f32 	%f283, %f281, %f282, %f280;
	ld.shared.f32 	%f284, [%r7+24];
	ld.shared.f32 	%f285, [%r70+384];
	fma.rn.f32 	%f286, %f284, %f285, %f283;
	ld.shared.f32 	%f287, [%r7+28];
	ld.shared.f32 	%f288, [%r70+448];
	fma.rn.f32 	%f289, %f287, %f288, %f286;
	ld.shared.f32 	%f290, [%r7+32];
	ld.shared.f32 	%f291, [%r70+512];
	fma.rn.f32 	%f292, %f290, %f291, %f289;
	ld.shared.f32 	%f293, [%r7+36];
	ld.shared.f32 	%f294, [%r70+576];
	fma.rn.f32 	%f295, %f293, %f294, %f292;
	ld.shared.f32 	%f296, [%r7+40];
	ld.shared.f32 	%f297, [%r70+640];
	fma.rn.f32 	%f298, %f296, %f297, %f295;
	ld.shared.f32 	%f299, [%r7+44];
	ld.shared.f32 	%f300, [%r70+704];
	fma.rn.f32 	%f301, %f299, %f300, %f298;
	ld.shared.f32 	%f302, [%r7+48];
	ld.shared.f32 	%f303, [%r70+768];
	fma.rn.f32 	%f304, %f302, %f303, %f301;
	ld.shared.f32 	%f305, [%r7+52];
	ld.shared.f32 	%f306, [%r70+832];
	fma.rn.f32 	%f307, %f305, %f306, %f304;
	ld.shared.f32 	%f308, [%r7+56];
	ld.shared.f32 	%f309, [%r70+896];
	fma.rn.f32 	%f310, %f308, %f309, %f307;
	ld.shared.f32 	%f311, [%r7+60];
	ld.shared.f32 	%f312, [%r70+960];
	fma.rn.f32 	%f367, %f311, %f312, %f310;
	bar.sync 	0;
	add.s32 	%r93, %r93, 2;
$L__BB1_7:
	and.b32  	%r74, %r31, 16;
	setp.eq.s32 	%p6, %r74, 0;
	@%p6 bra 	$L__BB1_9;
	ld.param.u64 	%rd47, [_Z30MatrixMultiplyKernel_SharedMemPfPKfS1_j_param_2];
	ld.param.u64 	%rd44, [_Z30MatrixMultiplyKernel_SharedMemPfPKfS1_j_param_1];
	shl.b32 	%r75, %r93, 4;
	add.s32 	%r78, %r6, %r75;
	cvta.to.global.u64 	%rd32, %rd44;
	mul.wide.u32 	%rd33, %r78, 4;
	add.s64 	%rd34, %rd32, %rd33;
	ld.global.f32 	%f313, [%rd34];
	add.s32 	%r80, %r7, %r42;
	st.shared.f32 	[%r80], %f313;
	add.s32 	%r81, %r75, %r2;
	mad.lo.s32 	%r82, %r81, %r31, %r3;
	cvta.to.global.u64 	%rd35, %rd47;
	mul.wide.u32 	%rd36, %r82, 4;
	add.s64 	%rd37, %rd35, %rd36;
	ld.global.f32 	%f314, [%rd37];
	st.shared.f32 	[%r8], %f314;
	bar.sync 	0;
	ld.shared.f32 	%f315, [%r7];
	mov.u32 	%r83, _ZZ30MatrixMultiplyKernel_SharedMemPfPKfS1_jE2sB;
	add.s32 	%r84, %r83, %r42;
	ld.shared.f32 	%f316, [%r84];
	fma.rn.f32 	%f317, %f315, %f316, %f367;
	ld.shared.f32 	%f318, [%r7+4];
	ld.shared.f32 	%f319, [%r84+64];
	fma.rn.f32 	%f320, %f318, %f319, %f317;
	ld.shared.f32 	%f321, [%r7+8];
	ld.shared.f32 	%f322, [%r84+128];
	fma.rn.f32 	%f323, %f321, %f322, %f320;
	ld.shared.f32 	%f324, [%r7+12];
	ld.shared.f32 	%f325, [%r84+192];
	fma.rn.f32 	%f326, %f324, %f325, %f323;
	ld.shared.f32 	%f327, [%r7+16];
	ld.shared.f32 	%f328, [%r84+256];
	fma.rn.f32 	%f329, %f327, %f328, %f326;
	ld.shared.f32 	%f330, [%r7+20];
	ld.shared.f32 	%f331, [%r84+320];
	fma.rn.f32 	%f332, %f330, %f331, %f329;
	ld.shared.f32 	%f333, [%r7+24];
	ld.shared.f32 	%f334, [%r84+384];
	fma.rn.f32 	%f335, %f333, %f334, %f332;
	ld.shared.f32 	%f336, [%r7+28];
	ld.shared.f32 	%f337, [%r84+448];
	fma.rn.f32 	%f338, %f336, %f337, %f335;
	ld.shared.f32 	%f339, [%r7+32];
	ld.shared.f32 	%f340, [%r84+512];
	fma.rn.f32 	%f341, %f339, %f340, %f338;
	ld.shared.f32 	%f342, [%r7+36];
	ld.shared.f32 	%f343, [%r84+576];
	fma.rn.f32 	%f344, %f342, %f343, %f341;
	ld.shared.f32 	%f345, [%r7+40];
	ld.shared.f32 	%f346, [%r84+640];
	fma.rn.f32 	%f347, %f345, %f346, %f344;
	ld.shared.f32 	%f348, [%r7+44];
	ld.shared.f32 	%f349, [%r84+704];
	fma.rn.f32 	%f350, %f348, %f349, %f347;
	ld.shared.f32 	%f351, [%r7+48];
	ld.shared.f32 	%f352, [%r84+768];
	fma.rn.f32 	%f353, %f351, %f352, %f350;
	ld.shared.f32 	%f354, [%r7+52];
	ld.shared.f32 	%f355, [%r84+832];
	fma.rn.f32 	%f356, %f354, %f355, %f353;
	ld.shared.f32 	%f357, [%r7+56];
	ld.shared.f32 	%f358, [%r84+896];
	fma.rn.f32 	%f359, %f357, %f358, %f356;
	ld.shared.f32 	%f360, [%r7+60];
	ld.shared.f32 	%f361, [%r84+960];
	fma.rn.f32 	%f367, %f360, %f361, %f359;
	bar.sync 	0;
$L__BB1_9:
	ld.param.u64 	%rd41, [_Z30MatrixMultiplyKernel_SharedMemPfPKfS1_j_param_0];
	cvta.to.global.u64 	%rd38, %rd41;
	add.s32 	%r85, %r4, %r3;
	mul.wide.u32 	%rd39, %r85, 4;
	add.s64 	%rd40, %rd38, %rd39;
	st.global.f32 	[%rd40], %f367;
	ret;

}


// ===== COMPILED SASS (sm_100) =====

	.target	sm_100

	.elftype	@"ET_EXEC"


//--------------------- .note.nv.tkinfo           --------------------------
	.section	.note.nv.tkinfo,"",@"SHT_NOTE"
	.sectionflags	@"SHF_NOTE_NV_TKINFO"
	.tkinfo
        /*0018*/ 	.word	0x00000002
        /*0030*/ 	.string	""
        /*0030*/ 	.string	"ptxas"
        /*0030*/ 	.string	"Cuda compilation tools, release 13.0, V13.0.88"
        /*0030*/ 	.string	"Build cuda_13.0.r13.0/compiler.36424714_0"
        /*0030*/ 	.string	"-arch sm_100 -m 64 "



//--------------------- .note.nv.cuinfo           --------------------------
	.section	.note.nv.cuinfo,"",@"SHT_NOTE"
	.sectionflags	@"SHF_NOTE_NV_CUINFO"
        /*0018*/ 	.short	0x0002
        /*001a*/ 	.short	0x0064
        /*001c*/ 	.short	0x0082
	.zero		2


//--------------------- .nv.info                  --------------------------
	.section	.nv.info,"",@"SHT_CUDA_INFO"
	.align	4


	//----- nvinfo : EIATTR_REGCOUNT
	.align		4
        /*0000*/ 	.byte	0x04, 0x2f
        /*0002*/ 	.short	(.L_2 - .L_1)
	.align		4
.L_1:
        /*0004*/ 	.word	index@(_Z30MatrixMultiplyKernel_GlobalMemPfPKfS1_j)
        /*0008*/ 	.word	0x00000020


	//----- nvinfo : EIATTR_FRAME_SIZE
	.align		4
.L_2:
        /*000c*/ 	.byte	0x04, 0x11
        /*000e*/ 	.short	(.L_4 - .L_3)
	.align		4
.L_3:
        /*0010*/ 	.word	index@(_Z30MatrixMultiplyKernel_GlobalMemPfPKfS1_j)
        /*0014*/ 	.word	0x00000000


	//----- nvinfo : EIATTR_REGCOUNT
	.align		4
.L_4:
        /*0018*/ 	.byte	0x04, 0x2f
        /*001a*/ 	.short	(.L_6 - .L_5)
	.align		4
.L_5:
        /*001c*/ 	.word	index@(_Z30MatrixMultiplyKernel_SharedMemPfPKfS1_j)
        /*0020*/ 	.word	0x00000028


	//----- nvinfo : EIATTR_FRAME_SIZE
	.align		4
.L_6:
        /*0024*/ 	.byte	0x04, 0x11
        /*0026*/ 	.short	(.L_8 - .L_7)
	.align		4
.L_7:
        /*0028*/ 	.word	index@(_Z30MatrixMultiplyKernel_SharedMemPfPKfS1_j)
        /*002c*/ 	.word	0x00000000


	//----- nvinfo : EIATTR_MIN_STACK_SIZE
	.align		4
.L_8:
        /*0030*/ 	.byte	0x04, 0x12
        /*0032*/ 	.short	(.L_10 - .L_9)
	.align		4
.L_9:
        /*0034*/ 	.word	index@(_Z30MatrixMultiplyKernel_SharedMemPfPKfS1_j)
        /*0038*/ 	.word	0x00000000


	//----- nvinfo : EIATTR_MIN_STACK_SIZE
	.align		4
.L_10:
        /*003c*/ 	.byte	0x04, 0x12
        /*003e*/ 	.short	(.L_12 - .L_11)
	.align		4
.L_11:
        /*0040*/ 	.word	index@(_Z30MatrixMultiplyKernel_GlobalMemPfPKfS1_j)
        /*0044*/ 	.word	0x00000000
.L_12:


//--------------------- .nv.compat                --------------------------
	.section	.nv.compat,"",@"SHT_CUDA_COMPAT_INFO"
	.align	4
        /*0000*/ 	.byte	0x02, 0x09, 0x00, 0x00, 0x02, 0x02, 0x01, 0x00, 0x02, 0x05, 0x05, 0x00, 0x03, 0x07, 0x01, 0x01
        /*0010*/ 	.byte	0x02, 0x03, 0x00, 0x00, 0x02, 0x06, 0x01, 0x00, 0x04, 0x0b, 0x08, 0x00, 0x09, 0x00, 0x00, 0x00
        /*0020*/ 	.byte	0x00, 0x00, 0x00, 0x00


//--------------------- .nv.info._Z30MatrixMultiplyKernel_SharedMemPfPKfS1_j --------------------------
	.section	.nv.info._Z30MatrixMultiplyKernel_SharedMemPfPKfS1_j,"",@"SHT_CUDA_INFO"
	.sectionflags	@""
	.align	4


	//----- nvinfo : EIATTR_CUDA_API_VERSION
	.align		4
        /*0000*/ 	.byte	0x04, 0x37
        /*0002*/ 	.short	(.L_14 - .L_13)
.L_13:
        /*0004*/ 	.word	0x00000082


	//----- nvinfo : EIATTR_KPARAM_INFO
	.align		4
.L_14:
        /*0008*/ 	.byte	0x04, 0x17
        /*000a*/ 	.short	(.L_16 - .L_15)
.L_15:
        /*000c*/ 	.word	0x00000000
        /*0010*/ 	.short	0x0003
        /*0012*/ 	.short	0x0018
        /*0014*/ 	.byte	0x00, 0xf0, 0x11, 0x00


	//----- nvinfo : EIATTR_KPARAM_INFO
	.align		4
.L_16:
        /*0018*/ 	.byte	0x04, 0x17
        /*001a*/ 	.short	(.L_18 - .L_17)
.L_17:
        /*001c*/ 	.word	0x00000000
        /*0020*/ 	.short	0x0002
        /*0022*/ 	.short	0x0010
        /*0024*/ 	.byte	0x00, 0xf5, 0x21, 0x00


	//----- nvinfo : EIATTR_KPARAM_INFO
	.align		4
.L_18:
        /*0028*/ 	.byte	0x04, 0x17
        /*002a*/ 	.short	(.L_20 - .L_19)
.L_19:
        /*002c*/ 	.word	0x00000000
        /*0030*/ 	.short	0x0001
        /*0032*/ 	.short	0x0008
        /*0034*/ 	.byte	0x00, 0xf5, 0x21, 0x00


	//----- nvinfo : EIATTR_KPARAM_INFO
	.align		4
.L_20:
        /*0038*/ 	.byte	0x04, 0x17
        /*003a*/ 	.short	(.L_22 - .L_21)
.L_21:
        /*003c*/ 	.word	0x00000000
        /*0040*/ 	.short	0x0000
        /*0042*/ 	.short	0x0000
        /*0044*/ 	.byte	0x00, 0xf5, 0x21, 0x00


	//----- nvinfo : EIATTR_SPARSE_MMA_MASK
	.align		4
.L_22:
        /*0048*/ 	.byte	0x03, 0x50
        /*004a*/ 	.short	0x0000


	//----- nvinfo : EIATTR_MAXREG_COUNT
	.align		4
        /*004c*/ 	.byte	0x03, 0x1b
        /*004e*/ 	.short	0x00ff


	//----- nvinfo : EIATTR_NUM_BARRIERS
	.align		4
        /*0050*/ 	.byte	0x02, 0x4c
        /*0052*/ 	.byte	0x01
	.zero		1


	//----- nvinfo : EIATTR_MERCURY_ISA_VERSION
	.align		4
        /*0054*/ 	.byte	0x03, 0x5f
        /*0056*/ 	.short	0x0101


	//----- nvinfo : EIATTR_VRC_CTA_INIT_COUNT
	.align		4
        /*0058*/ 	.byte	0x02, 0x4a
	.zero		1
	.zero		1


	//----- nvinfo : EIATTR_EXIT_INSTR_OFFSETS
	.align		4
        /*005c*/ 	.byte	0x04, 0x1c
        /*005e*/ 	.short	(.L_24 - .L_23)


	//   ....[0]....
.L_23:
        /*0060*/ 	.word	0x00001870


	//----- nvinfo : EIATTR_CBANK_PARAM_SIZE
	.align		4
.L_24:
        /*0064*/ 	.byte	0x03, 0x19
        /*0066*/ 	.short	0x001c


	//----- nvinfo : EIATTR_PARAM_CBANK
	.align		4
        /*0068*/ 	.byte	0x04, 0x0a
        /*006a*/ 	.short	(.L_26 - .L_25)
	.align		4
.L_25:
        /*006c*/ 	.word	index@(.nv.constant0._Z30MatrixMultiplyKernel_SharedMemPfPKfS1_j)
        /*0070*/ 	.short	0x0380
        /*0072*/ 	.short	0x001c


	//----- nvinfo : EIATTR_SW_WAR
	.align		4
.L_26:
        /*0074*/ 	.byte	0x04, 0x36
        /*0076*/ 	.short	(.L_28 - .L_27)
.L_27:
        /*0078*/ 	.word	0x00000008
.L_28:


//--------------------- .nv.info._Z30MatrixMultiplyKernel_GlobalMemPfPKfS1_j --------------------------
	.section	.nv.info._Z30MatrixMultiplyKernel_GlobalMemPfPKfS1_j,"",@"SHT_CUDA_INFO"
	.sectionflags	@""
	.align	4


	//----- nvinfo : EIATTR_CUDA_API_VERSION
	.align		4
        /*0000*/ 	.byte	0x04, 0x37
        /*0002*/ 	.short	(.L_30 - .L_29)
.L_29:
        /*0004*/ 	.word	0x00000082


	//----- nvinfo : EIATTR_KPARAM_INFO
	.align		4
.L_30:
        /*0008*/ 	.byte	0x04, 0x17
        /*000a*/ 	.short	(.L_32 - .L_31)
.L_31:
        /*000c*/ 	.word	0x00000000
        /*0010*/ 	.short	0x0003
        /*0012*/ 	.short	0x0018
        /*0014*/ 	.byte	0x00, 0xf0, 0x11, 0x00


	//----- nvinfo : EIATTR_KPARAM_INFO
	.align		4
.L_32:
        /*0018*/ 	.byte	0x04, 0x17
        /*001a*/ 	.short	(.L_34 - .L_33)
.L_33:
        /*001c*/ 	.word	0x00000000
        /*0020*/ 	.short	0x0002
        /*0022*/ 	.short	0x0010
        /*0024*/ 	.byte	0x00, 0xf5, 0x21, 0x00


	//----- nvinfo : EIATTR_KPARAM_INFO
	.align		4
.L_34:
        /*0028*/ 	.byte	0x04, 0x17
        /*002a*/ 	.short	(.L_36 - .L_35)
.L_35:
        /*002c*/ 	.word	0x00000000
        /*0030*/ 	.short	0x0001
        /*0032*/ 	.short	0x0008
        /*0034*/ 	.byte	0x00, 0xf5, 0x21, 0x00


	//----- nvinfo : EIATTR_KPARAM_INFO
	.align		4
.L_36:
        /*0038*/ 	.byte	0x04, 0x17
        /*003a*/ 	.short	(.L_38 - .L_37)
.L_37:
        /*003c*/ 	.word	0x00000000
        /*0040*/ 	.short	0x0000
        /*0042*/ 	.short	0x0000
        /*0044*/ 	.byte	0x00, 0xf5, 0x21, 0x00


	//----- nvinfo : EIATTR_SPARSE_MMA_MASK
	.align		4
.L_38:
        /*0048*/ 	.byte	0x03, 0x50
        /*004a*/ 	.short	0x0000


	//----- nvinfo : EIATTR_MAXREG_COUNT
	.align		4
        /*004c*/ 	.byte	0x03, 0x1b
        /*004e*/ 	.short	0x00ff


	//----- nvinfo : EIATTR_MERCURY_ISA_VERSION
	.align		4
        /*0050*/ 	.byte	0x03, 0x5f
        /*0052*/ 	.short	0x0101


	//----- nvinfo : EIATTR_VRC_CTA_INIT_COUNT
	.align		4
        /*0054*/ 	.byte	0x02, 0x4a
	.zero		1
	.zero		1


	//----- nvinfo : EIATTR_EXIT_INSTR_OFFSETS
	.align		4
        /*0058*/ 	.byte	0x04, 0x1c
        /*005a*/ 	.short	(.L_40 - .L_39)


	//   ....[0]....
.L_39:
        /*005c*/ 	.word	0x00000a40


	//----- nvinfo : EIATTR_CBANK_PARAM_SIZE
	.align		4
.L_40:
        /*0060*/ 	.byte	0x03, 0x19
        /*0062*/ 	.short	0x001c


	//----- nvinfo : EIATTR_PARAM_CBANK
	.align		4
        /*0064*/ 	.byte	0x04, 0x0a
        /*0066*/ 	.short	(.L_42 - .L_41)
	.align		4
.L_41:
        /*0068*/ 	.word	index@(.nv.constant0._Z30MatrixMultiplyKernel_GlobalMemPfPKfS1_j)
        /*006c*/ 	.short	0x0380
        /*006e*/ 	.short	0x001c


	//----- nvinfo : EIATTR_SW_WAR
	.align		4
.L_42:
        /*0070*/ 	.byte	0x04, 0x36
        /*0072*/ 	.short	(.L_44 - .L_43)
.L_43:
        /*0074*/ 	.word	0x00000008
.L_44:


//--------------------- .nv.callgraph             --------------------------
	.section	.nv.callgraph,"",@"SHT_CUDA_CALLGRAPH"
	.align	4
	.sectionentsize	8
	.align		4
        /*0000*/ 	.word	0x00000000
	.align		4
        /*0004*/ 	.word	0xffffffff
	.align		4
        /*0008*/ 	.word	0x00000000
	.align		4
        /*000c*/ 	.word	0xfffffffe
	.align		4
        /*0010*/ 	.word	0x00000000
	.align		4
        /*0014*/ 	.word	0xfffffffd
	.align		4
        /*0018*/ 	.word	0x00000000
	.align		4
        /*001c*/ 	.word	0xfffffffc


//--------------------- .nv.constant3             --------------------------
	.section	.nv.constant3,"a",@progbits
	.align	4
.nv.constant3:
	.type		offsets,@object
	.size		offsets,(.L_0 - offsets)
offsets:
	.zero		32
.L_0:


//--------------------- .text._Z30MatrixMultiplyKernel_SharedMemPfPKfS1_j --------------------------
	.section	.text._Z30MatrixMultiplyKernel_SharedMemPfPKfS1_j,"ax",@progbits
	.align	128
        .global         _Z30MatrixMultiplyKernel_SharedMemPfPKfS1_j
        .type           _Z30MatrixMultiplyKernel_SharedMemPfPKfS1_j,@function
        .size           _Z30MatrixMultiplyKernel_SharedMemPfPKfS1_j,(.L_x_10 - _Z30MatrixMultiplyKernel_SharedMemPfPKfS1_j)
        .other          _Z30MatrixMultiplyKernel_SharedMemPfPKfS1_j,@"STO_CUDA_ENTRY STV_DEFAULT"
_Z30MatrixMultiplyKernel_SharedMemPfPKfS1_j:
.text._Z30MatrixMultiplyKernel_SharedMemPfPKfS1_j:
[----:B------:R-:W-:Y:S08]  /*0000*/  LDC R1, c[0x0][0x37c] ;  /* 0x0000df00ff017b82 */ /* 0x000ff00000000800 */
[----:B------:R-:W0:Y:S01]  /*0010*/  LDC R3, c[0x0][0x398] ;  /* 0x0000e600ff037b82 */ /* 0x000e220000000800 */
[----:B------:R-:W1:Y:S01]  /*0020*/  S2R R0, SR_TID.X ;  /* 0x0000000000007919 */ /* 0x000e620000002100 */
[----:B------:R-:W2:Y:S01]  /*0030*/  LDCU.64 UR8, c[0x0][0x358] ;  /* 0x00006b00ff0877ac */ /* 0x000ea20008000a00 */
[----:B------:R-:W-:Y:S01]  /*0040*/  HFMA2 R25, -RZ, RZ, 0, 0 ;  /* 0x00000000ff197431 */ /* 0x000fe200000001ff */
[----:B------:R-:W3:Y:S04]  /*0050*/  S2R R2, SR_TID.Y ;  /* 0x0000000000027919 */ /* 0x000ee80000002200 */
[----:B------:R-:W1:Y:S08]  /*0060*/  LDC R5, c[0x0][0x360] ;  /* 0x0000d800ff057b82 */ /* 0x000e700000000800 */
[----:B------:R-:W1:Y:S08]  /*0070*/  S2UR UR4, SR_CTAID.X ;  /* 0x00000000000479c3 */ /* 0x000e700000002500 */
[----:B------:R-:W3:Y:S01]  /*0080*/  S2UR UR5, SR_CTAID.Y ;  /* 0x00000000000579c3 */ /* 0x000ee20000002600 */
[----:B0-----:R-:W-:-:S07]  /*0090*/  ISETP.GE.U32.AND P0, PT, R3, 0x10, PT ;  /* 0x000000100300780c */ /* 0x001fce0003f06070 */
[----:B------:R-:W3:Y:S01]  /*00a0*/  LDC R7, c[0x0][0x364] ;  /* 0x0000d900ff077b82 */ /* 0x000ee20000000800 */
[----:B-1----:R-:W-:Y:S02]  /*00b0*/  IMAD R22, R5, UR4, R0 ;  /* 0x0000000405167c24 */ /* 0x002fe4000f8e0200 */
[----:B---3--:R-:W-:-:S03]  /*00c0*/  IMAD R20, R7, UR5, R2 ;  /* 0x0000000507147c24 */ /* 0x008fc6000f8e0202 */
[----:B--2---:R-:W-:Y:S05]  /*00d0*/  @!P0 BRA `(.L_x_0) ;  /* 0x0000001400d48947 */ /* 0x004fea0003800000 */
[----:B------:R-:W0:Y:S01]  /*00e0*/  S2UR UR6, SR_CgaCtaId ;  /* 0x00000000000679c3 */ /* 0x000e220000008800 */
[----:B------:R-:W-:Y:S01]  /*00f0*/  SHF.R.U32.HI R8, RZ, 0x4, R3 ;  /* 0x00000004ff087819 */ /* 0x000fe20000011603 */
[----:B------:R-:W-:Y:S01]  /*0100*/  UMOV UR4, 0x400 ;  /* 0x0000040000047882 */ /* 0x000fe20000000000 */
[----:B------:R-:W-:Y:S01]  /*0110*/  IMAD R6, R20, R3, R0 ;  /* 0x0000000314067224 */ /* 0x000fe200078e0200 */
[----:B------:R-:W-:Y:S01]  /*0120*/  UIADD3 UR5, UPT, UPT, UR4, 0x400, URZ ;  /* 0x0000040004057890 */ /* 0x000fe2000fffe0ff */
[C---:B------:R-:W-:Y:S02]  /*0130*/  IADD3 R4, PT, PT, R8.reuse, -0x1, RZ ;  /* 0xffffffff08047810 */ /* 0x040fe40007ffe0ff */
[----:B------:R-:W-:Y:S02]  /*0140*/  LOP3.LUT P0, R16, R8, 0x3, RZ, 0xc0, !PT ;  /* 0x0000000308107812 */ /* 0x000fe4000780c0ff */
[----:B------:R-:W-:Y:S02]  /*0150*/  ISETP.GE.U32.AND P1, PT, R4, 0x3, PT ;  /* 0x000000030400780c */ /* 0x000fe40003f26070 */
[----:B------:R-:W-:-:S02]  /*0160*/  MOV R25, RZ ;  /* 0x000000ff00197202 */ /* 0x000fc40000000f00 */
[----:B------:R-:W-:Y:S01]  /*0170*/  MOV R5, RZ ;  /* 0x000000ff00057202 */ /* 0x000fe20000000f00 */
[----:B0-----:R-:W-:Y:S02]  /*0180*/  ULEA UR5, UR6, UR5, 0x18 ;  /* 0x0000000506057291 */ /* 0x001fe4000f8ec0ff */
[----:B------:R-:W-:-:S04]  /*0190*/  ULEA UR4, UR6, UR4, 0x18 ;  /* 0x0000000406047291 */ /* 0x000fc8000f8ec0ff */
[C---:B------:R-:W-:Y:S02]  /*01a0*/  LEA R9, R2.reuse, UR5, 0x6 ;  /* 0x0000000502097c11 */ /* 0x040fe4000f8e30ff */
[----:B------:R-:W-:Y:S02]  /*01b0*/  LEA R7, R2, UR4, 0x6 ;  /* 0x0000000402077c11 */ /* 0x000fe4000f8e30ff */
[----:B------:R-:W-:Y:S01]  /*01c0*/  LEA R4, R0, R9, 0x2 ;  /* 0x0000000900047211 */ /* 0x000fe200078e10ff */
[----:B------:R-:W-:Y:S06]  /*01d0*/  @!P1 BRA `(.L_x_1) ;  /* 0x0000000c00289947 */ /* 0x000fec0003800000 */
[C---:B------:R-:W-:Y:S01]  /*01e0*/  IADD3 R28, PT, PT, R2.reuse, 0x30, RZ ;  /* 0x00000030021c7810 */ /* 0x040fe20007ffe0ff */
[CCC-:B------:R-:W-:Y:S01]  /*01f0*/  IMAD R18, R2.reuse, R3.reuse, R22.reuse ;  /* 0x0000000302127224 */ /* 0x1c0fe200078e0216 */
[C---:B------:R-:W-:Y:S02]  /*0200*/  IADD3 R26, PT, PT, R2.reuse, 0x20, RZ ;  /* 0x00000020021a7810 */ /* 0x040fe40007ffe0ff */
[----:B------:R-:W-:Y:S01]  /*0210*/  IADD3 R24, PT, PT, R2, 0x10, RZ ;  /* 0x0000001002187810 */ /* 0x000fe20007ffe0ff */
[-CC-:B------:R-:W-:Y:S01]  /*0220*/  IMAD R28, R28, R3.reuse, R22.reuse ;  /* 0x000000031c1c7224 */ /* 0x180fe200078e0216 */
[----:B------:R-:W-:Y:S01]  /*0230*/  LOP3.LUT R5, R8, 0xffffffc, RZ, 0xc0, !PT ;  /* 0x0ffffffc08057812 */ /* 0x000fe200078ec0ff */
[-CC-:B------:R-:W-:Y:S01]  /*0240*/  IMAD R26, R26, R3.reuse, R22.reuse ;  /* 0x000000031a1a7224 */ /* 0x180fe200078e0216 */
[----:B------:R-:W-:Y:S01]  /*0250*/  IADD3 R19, PT, PT, R6, 0x20, RZ ;  /* 0x0000002006137810 */ /* 0x000fe20007ffe0ff */
[----:B------:R-:W-:Y:S01]  /*0260*/  IMAD R24, R24, R3, R22 ;  /* 0x0000000318187224 */ /* 0x000fe200078e0216 */
[----:B------:R-:W-:-:S02]  /*0270*/  MOV R25, RZ ;  /* 0x000000ff00197202 */ /* 0x000fc40000000f00 */
[----:B------:R-:W-:-:S07]  /*0280*/  IADD3 R21, PT, PT, -R5, RZ, RZ ;  /* 0x000000ff05157210 */ /* 0x000fce0007ffe1ff */
.L_x_2:
[----:B------:R-:W0:Y:S01]  /*0290*/  LDC.64 R32, c[0x0][0x388] ;  /* 0x0000e200ff207b82 */ /* 0x000e220000000a00 */
[----:B------:R-:W-:-:S07]  /*02a0*/  IADD3 R11, PT, PT, R19, -0x20, RZ ;  /* 0xffffffe0130b7810 */ /* 0x000fce0007ffe0ff */
[----:B------:R-:W1:Y:S01]  /*02b0*/  LDC.64 R30, c[0x0][0x390] ;  /* 0x0000e400ff1e7b82 */ /* 0x000e620000000a00 */
[----:B0-----:R-:W-:-:S06]  /*02c0*/  IMAD.WIDE.U32 R10, R11, 0x4, R32 ;  /* 0x000000040b0a7825 */ /* 0x001fcc00078e0020 */
[----:B------:R-:W2:Y:S01]  /*02d0*/  LDG.E R10, desc[UR8][R10.64] ;  /* 0x000000080a0a7981 */ /* 0x000ea2000c1e1900 */
[----:B-1----:R-:W-:-:S05]  /*02e0*/  IMAD.WIDE.U32 R8, R18, 0x4, R30 ;  /* 0x0000000412087825 */ /* 0x002fca00078e001e */
[----:B------:R-:W3:Y:S01]  /*02f0*/  LDG.E R29, desc[UR8][R8.64] ;  /* 0x00000008081d7981 */ /* 0x000ee2000c1e1900 */
[C---:B------:R-:W-:Y:S02]  /*0300*/  LEA R23, R0.reuse, R7, 0x2 ;  /* 0x0000000700177211 */ /* 0x040fe400078e10ff */
[----:B------:R-:W-:-:S03]  /*0310*/  LEA R17, R0, UR5, 0x2 ;  /* 0x0000000500117c11 */ /* 0x000fc6000f8e10ff */
[----:B--2---:R-:W-:Y:S04]  /*0320*/  STS [R23], R10 ;  /* 0x0000000a17007388 */ /* 0x004fe80000000800 */
[----:B---3--:R-:W-:Y:S01]  /*0330*/  STS [R4], R29 ;  /* 0x0000001d04007388 */ /* 0x008fe20000000800 */
[----:B------:R-:W-:Y:S06]  /*0340*/  BAR.SYNC.DEFER_BLOCKING 0x0 ;  /* 0x0000000000007b1d */ /* 0x000fec0000010000 */
[----:B------:R-:W-:Y:S04]  /*0350*/  LDS R34, [R17] ;  /* 0x0000000011227984 */ /* 0x000fe80000000800 */
[----:B------:R-:W0:Y:S04]  /*0360*/  LDS.128 R12, [R7] ;  /* 0x00000000070c7984 */ /* 0x000e280000000c00 */
[----:B------:R-:W1:Y:S04]  /*0370*/  LDS R35, [R17+0x40] ;  /* 0x0000400011237984 */ /* 0x000e680000000800 */
[----:B------:R-:W2:Y:S04]  /*0380*/  LDS R27, [R17+0x80] ;  /* 0x00008000111b7984 */ /* 0x000ea80000000800 */
[----:B------:R-:W-:Y:S01]  /*0390*/  LDS.128 R8, [R7+0x10] ;  /* 0x0000100007087984 */ /* 0x000fe20000000c00 */
[----:B0-----:R-:W-:-:S03]  /*03a0*/  FFMA R34, R12, R34, R25 ;  /* 0x000000220c227223 */ /* 0x001fc60000000019 */
[----:B------:R-:W0:Y:S01]  /*03b0*/  LDS R12, [R17+0xc0] ;  /* 0x0000c000110c7984 */ /* 0x000e220000000800 */
[----:B-1----:R-:W-:-:S03]  /*03c0*/  FFMA R36, R35, R13, R34 ;  /* 0x0000000d23247223 */ /* 0x002fc60000000022 */
[----:B------:R-:W1:Y:S04]  /*03d0*/  LDS R13, [R17+0x100] ;  /* 0x00010000110d7984 */ /* 0x000e680000000800 */
[----:B------:R-:W3:Y:S04]  /*03e0*/  LDS R34, [R17+0x140] ;  /* 0x0001400011227984 */ /* 0x000ee80000000800 */
[----:B------:R-:W4:Y:S01]  /*03f0*/  LDS R25, [R17+0x180] ;  /* 0x0001800011197984 */ /* 0x000f220000000800 */
[----:B--2---:R-:W-:-:S04]  /*0400*/  FFMA R27, R27, R14, R36 ;  /* 0x0000000e1b1b7223 */ /* 0x004fc80000000024 */
[----:B0-----:R-:W-:Y:S02]  /*0410*/  FFMA R15, R12, R15, R27 ;  /* 0x0000000f0c0f7223 */ /* 0x001fe4000000001b */
[----:B------:R-:W-:Y:S02]  /*0420*/  LDS R27, [R17+0x240] ;  /* 0x00024000111b7984 */ /* 0x000fe40000000800 */
[----:B-1----:R-:W-:Y:S02]  /*0430*/  FFMA R13, R8, R13, R15 ;  /* 0x0000000d080d7223 */ /* 0x002fe4000000000f */
[----:B------:R-:W0:Y:S02]  /*0440*/  LDS R8, [R17+0x1c0] ;  /* 0x0001c00011087984 */ /* 0x000e240000000800 */
[----:B---3--:R-:W-:Y:S02]  /*0450*/  FFMA R34, R34, R9, R13 ;  /* 0x0000000922227223 */ /* 0x008fe4000000000d */
[----:B------:R-:W-:Y:S04]  /*0460*/  LDS R9, [R17+0x200] ;  /* 0x0002000011097984 */ /* 0x000fe80000000800 */
[----:B------:R-:W1:Y:S01]  /*0470*/  LDS.128 R12, [R7+0x20] ;  /* 0x00002000070c7984 */ /* 0x000e620000000c00 */
[----:B----4-:R-:W-:-:S03]  /*0480*/  FFMA R25, R25, R10, R34 ;  /* 0x0000000a19197223 */ /* 0x010fc60000000022 */
[----:B------:R-:W2:Y:S04]  /*0490*/  LDS R34, [R17+0x280] ;  /* 0x0002800011227984 */ /* 0x000ea80000000800 */
[----:B------:R-:W3:Y:S01]  /*04a0*/  LDS R10, [R17+0x2c0] ;  /* 0x0002c000110a7984 */ /* 0x000ee20000000800 */
[----:B0-----:R-:W-:-:S03]  /*04b0*/  FFMA R11, R8, R11, R25 ;  /* 0x0000000b080b7223 */ /* 0x001fc60000000019 */
[----:B------:R-:W-:Y:S04]  /*04c0*/  LDS R8, [R17+0x340] ;  /* 0x0003400011087984 */ /* 0x000fe80000000800 */
[----:B------:R-:W-:Y:S01]  /*04d0*/  LDS R25, [R17+0x3c0] ;  /* 0x0003c00011197984 */ /* 0x000fe20000000800 */
[----:B-1----:R-:W-:-:S03]  /*04e0*/  FFMA R12, R12, R9, R11 ;  /* 0x000000090c0c7223 */ /* 0x002fc6000000000b */
[----:B------:R-:W-:Y:S01]  /*04f0*/  LDS R9, [R17+0x300] ;  /* 0x0003000011097984 */ /* 0x000fe20000000800 */
[----:B------:R-:W-:-:S03]  /*0500*/  FFMA R13, R27, R13, R12 ;  /* 0x0000000d1b0d7223 */ /* 0x000fc6000000000c */
[----:B------:R-:W-:Y:S01]  /*0510*/  LDS R27, [R17+0x380] ;  /* 0x00038000111b7984 */ /* 0x000fe20000000800 */
[----:B--2---:R-:W-:-:S04]  /*0520*/  FFMA R13, R34, R14, R13 ;  /* 0x0000000e220d7223 */ /* 0x004fc8000000000d */
[----:B---3--:R-:W-:Y:S02]  /*0530*/  FFMA R11, R10, R15, R13 ;  /* 0x0000000f0a0b7223 */ /* 0x008fe4000000000d */
[----:B------:R-:W0:Y:S01]  /*0540*/  LDS.128 R12, [R7+0x30] ;  /* 0x00003000070c7984 */ /* 0x000e220000000c00 */
[----:B------:R-:W-:Y:S01]  /*0550*/  IADD3 R35, PT, PT, R19, -0x10, RZ ;  /* 0xfffffff013237810 */ /* 0x000fe20007ffe0ff */
[----:B------:R-:W-:Y:S01]  /*0560*/  IMAD.WIDE.U32 R36, R24, 0x4, R30 ;  /* 0x0000000418247825 */ /* 0x000fe200078e001e */
[----:B------:R-:W-:Y:S03]  /*0570*/  BAR.SYNC.DEFER_BLOCKING 0x0 ;  /* 0x0000000000007b1d */ /* 0x000fe60000010000 */
[----:B------:R-:W-:-:S06]  /*0580*/  IMAD.WIDE.U32 R34, R35, 0x4, R32 ;  /* 0x0000000423227825 */ /* 0x000fcc00078e0020 */
[----:B------:R-:W2:Y:S04]  /*0590*/  LDG.E R34, desc[UR8][R34.64] ;  /* 0x0000000822227981 */ /* 0x000ea8000c1e1900 */
[----:B------:R-:W3:Y:S01]  /*05a0*/  LDG.E R37, desc[UR8][R36.64] ;  /* 0x0000000824257981 */ /* 0x000ee2000c1e1900 */
[----:B0-----:R-:W-:-:S04]  /*05b0*/  FFMA R9, R12, R9, R11 ;  /* 0x000000090c097223 */ /* 0x001fc8000000000b */
[----:B------:R-:W-:-:S04]  /*05c0*/  FFMA R13, R8, R13, R9 ;  /* 0x0000000d080d7223 */ /* 0x000fc80000000009 */
[----:B------:R-:W-:-:S04]  /*05d0*/  FFMA R14, R27, R14, R13 ;  /* 0x0000000e1b0e7223 */ /* 0x000fc8000000000d */
[----:B------:R-:W-:Y:S01]  /*05e0*/  FFMA R15, R25, R15, R14 ;  /* 0x0000000f190f7223 */ /* 0x000fe2000000000e */
[----:B--2---:R-:W-:Y:S04]  /*05f0*/  STS [R23], R34 ;  /* 0x0000002217007388 */ /* 0x004fe80000000800 */
[----:B---3--:R-:W-:Y:S01]  /*0600*/  STS [R4], R37 ;  /* 0x0000002504007388 */ /* 0x008fe20000000800 */
[----:B------:R-:W-:Y:S06]  /*0610*/  BAR.SYNC.DEFER_BLOCKING 0x0 ;  /* 0x0000000000007b1d */ /* 0x000fec0000010000 */
[----:B------:R-:W-:Y:S04]  /*0620*/  LDS R29, [R17] ;  /* 0x00000000111d7984 */ /* 0x000fe80000000800 */
[----:B------:R-:W0:Y:S04]  /*0630*/  LDS.128 R8, [R7] ;  /* 0x0000000007087984 */ /* 0x000e280000000c00 */
[----:B------:R-:W1:Y:S04]  /*0640*/  LDS R12, [R17+0x40] ;  /* 0x00004000110c7984 */ /* 0x000e680000000800 */
[----:B------:R-:W2:Y:S04]  /*0650*/  LDS R25, [R17+0x80] ;  /* 0x0000800011197984 */ /* 0x000ea80000000800 */
[----:B------:R-:W-:Y:S04]  /*0660*/  LDS R34, [R17+0x140] ;  /* 0x0001400011227984 */ /* 0x000fe80000000800 */
[----:B------:R-:W-:Y:S01]  /*0670*/  LDS R27, [R17+0x180] ;  /* 0x00018000111b7984 */ /* 0x000fe20000000800 */
[----:B0-----:R-:W-:-:S03]  /*0680*/  FFMA R15, R8, R29, R15 ;  /* 0x0000001d080f7223 */ /* 0x001fc6000000000f */
[----:B------:R-:W0:Y:S01]  /*0690*/  LDS R8, [R17+0xc0] ;  /* 0x0000c00011087984 */ /* 0x000e220000000800 */
[----:B-1----:R-:W-:-:S03]  /*06a0*/  FFMA R36, R12, R9, R15 ;  /* 0x000000090c247223 */ /* 0x002fc6000000000f */
[----:B------:R-:W-:Y:S04]  /*06b0*/  LDS R9, [R17+0x100] ;  /* 0x0001000011097984 */ /* 0x000fe80000000800 */
[----:B------:R-:W1:Y:S01]  /*06c0*/  LDS.128 R12, [R7+0x10] ;  /* 0x00001000070c7984 */ /* 0x000e620000000c00 */
[----:B--2---:R-:W-:-:S04]  /*06d0*/  FFMA R25, R25, R10, R36 ;  /* 0x0000000a19197223 */ /* 0x004fc80000000024 */
[----:B0-----:R-:W-:Y:S02]  /*06e0*/  FFMA R11, R8, R11, R25 ;  /* 0x0000000b080b7223 */ /* 0x001fe40000000019 */
[----:B------:R-:W-:Y:S02]  /*06f0*/  LDS R25, [R17+0x240] ;  /* 0x0002400011197984 */ /* 0x000fe40000000800 */
[----:B-1----:R-:W-:Y:S02]  /*0700*/  FFMA R9, R12, R9, R11 ;  /* 0x000000090c097223 */ /* 0x002fe4000000000b */
[----:B------:R-:W0:Y:S02]  /*0710*/  LDS R12, [R17+0x1c0] ;  /* 0x0001c000110c7984 */ /* 0x000e240000000800 */
[----:B------:R-:W-:Y:S02]  /*0720*/  FFMA R34, R34, R13, R9 ;  /* 0x0000000d22227223 */ /* 0x000fe40000000009 */
[----:B------:R-:W-:Y:S04]  /*0730*/  LDS R13, [R17+0x200] ;  /* 0x00020000110d7984 */ /* 0x000fe80000000800 */
[----:B------:R-:W1:Y:S01]  /*0740*/  LDS.128 R8, [R7+0x20] ;  /* 0x0000200007087984 */ /* 0x000e620000000c00 */
[----:B------:R-:W-:-:S03]  /*0750*/  FFMA R27, R27, R14, R34 ;  /* 0x0000000e1b1b7223 */ /* 0x000fc60000000022 */
        /* <DEDUP_REMOVED lines=12> */
[----:B------:R-:W-:Y:S01]  /*0820*/  IMAD.WIDE.U32 R34, R19, 0x4, R32 ;  /* 0x0000000413227825 */ /* 0x000fe200078e0020 */
[----:B------:R-:W-:Y:S03]  /*0830*/  BAR.SYNC.DEFER_BLOCKING 0x0 ;  /* 0x0000000000007b1d */ /* 0x000fe60000010000 */
[----:B------:R-:W-:-:S03]  /*0840*/  IMAD.WIDE.U32 R36, R26, 0x4, R30 ;  /* 0x000000041a247825 */ /* 0x000fc600078e001e */
[----:B------:R-:W2:Y:S04]  /*0850*/  LDG.E R34, desc[UR8][R34.64] ;  /* 0x0000000822227981 */ /* 0x000ea8000c1e1900 */
[----:B------:R-:W3:Y:S01]  /*0860*/  LDG.E R37, desc[UR8][R36.64] ;  /* 0x0000000824257981 */ /* 0x000ee2000c1e1900 */
[----:B0-----:R-:W-:-:S04]  /*0870*/  FFMA R13, R8, R13, R15 ;  /* 0x0000000d080d7223 */ /* 0x001fc8000000000f */
[----:B------:R-:W-:-:S04]  /*0880*/  FFMA R9, R12, R9, R13 ;  /* 0x000000090c097223 */ /* 0x000fc8000000000d */
[----:B------:R-:W-:-:S04]  /*0890*/  FFMA R10, R27, R10, R9 ;  /* 0x0000000a1b0a7223 */ /* 0x000fc80000000009 */
[----:B------:R-:W-:Y:S01]  /*08a0*/  FFMA R11, R25, R11, R10 ;  /* 0x0000000b190b7223 */ /* 0x000fe2000000000a */
[----:B------:R-:W-:Y:S01]  /*08b0*/  IMAD.WIDE.U32 R30, R28, 0x4, R30 ;  /* 0x000000041c1e7825 */ /* 0x000fe200078e001e */
[----:B--2---:R-:W-:Y:S04]  /*08c0*/  STS [R23], R34 ;  /* 0x0000002217007388 */ /* 0x004fe80000000800 */
[----:B---3--:R-:W-:Y:S01]  /*08d0*/  STS [R4], R37 ;  /* 0x0000002504007388 */ /* 0x008fe20000000800 */
[----:B------:R-:W-:Y:S06]  /*08e0*/  BAR.SYNC.DEFER_BLOCKING 0x0 ;  /* 0x0000000000007b1d */ /* 0x000fec0000010000 */
[----:B------:R-:W-:Y:S04]  /*08f0*/  LDS R29, [R17] ;  /* 0x00000000111d7984 */ /* 0x000fe80000000800 */
[----:B------:R-:W0:Y:S04]  /*0900*/  LDS.128 R12, [R7] ;  /* 0x00000000070c7984 */ /* 0x000e280000000c00 */
[----:B------:R-:W1:Y:S04]  /*0910*/  LDS R8, [R17+0x40] ;  /* 0x0000400011087984 */ /* 0x000e680000000800 */
[----:B------:R-:W2:Y:S04]  /*0920*/  LDS R25, [R17+0x80] ;  /* 0x0000800011197984 */ /* 0x000ea80000000800 */
[----:B------:R-:W3:Y:S04]  /*0930*/  LDS R27, [R17+0xc0] ;  /* 0x0000c000111b7984 */ /* 0x000ee80000000800 */
[----:B------:R-:W-:Y:S01]  /*0940*/  LDS R35, [R17+0x300] ;  /* 0x0003000011237984 */ /* 0x000fe20000000800 */
[----:B0-----:R-:W-:-:S03]  /*0950*/  FFMA R11, R12, R29, R11 ;  /* 0x0000001d0c0b7223 */ /* 0x001fc6000000000b */
[----:B------:R-:W-:Y:S01]  /*0960*/  LDS R12, [R17+0x140] ;  /* 0x00014000110c7984 */ /* 0x000fe20000000800 */
[----:B-1----:R-:W-:-:S03]  /*0970*/  FFMA R34, R8, R13, R11 ;  /* 0x0000000d08227223 */ /* 0x002fc6000000000b */
[----:B------:R-:W-:Y:S04]  /*0980*/  LDS R13, [R17+0x100] ;  /* 0x00010000110d7984 */ /* 0x000fe80000000800 */
[----:B------:R-:W0:Y:S01]  /*0990*/  LDS.128 R8, [R7+0x10] ;  /* 0x0000100007087984 */ /* 0x000e220000000c00 */
[----:B--2---:R-:W-:-:S03]  /*09a0*/  FFMA R14, R25, R14, R34 ;  /* 0x0000000e190e7223 */ /* 0x004fc60000000022 */
[----:B------:R-:W1:Y:S01]  /*09b0*/  LDS R25, [R17+0x180] ;  /* 0x0001800011197984 */ /* 0x000e620000000800 */
[----:B---3--:R-:W-:-:S03]  /*09c0*/  FFMA R15, R27, R15, R14 ;  /* 0x0000000f1b0f7223 */ /* 0x008fc6000000000e */
[----:B------:R-:W-:Y:S04]  /*09d0*/  LDS R27, [R17+0x200] ;  /* 0x00020000111b7984 */ /* 0x000fe80000000800 */
[----:B------:R-:W-:Y:S04]  /*09e0*/  LDS R34, [R17+0x240] ;  /* 0x0002400011227984 */ /* 0x000fe80000000800 */
[----:B------:R-:W-:Y:S01]  /*09f0*/  LDS R29, [R17+0x340] ;  /* 0x00034000111d7984 */ /* 0x000fe20000000800 */
[----:B0-----:R-:W-:-:S03]  /*0a00*/  FFMA R13, R8, R13, R15 ;  /* 0x0000000d080d7223 */ /* 0x001fc6000000000f */
[----:B------:R-:W0:Y:S01]  /*0a10*/  LDS R8, [R17+0x1c0] ;  /* 0x0001c00011087984 */ /* 0x000e220000000800 */
[----:B------:R-:W-:-:S03]  /*0a20*/  FFMA R36, R12, R9, R13 ;  /* 0x000000090c247223 */ /* 0x000fc6000000000d */
[----:B------:R-:W2:Y:S04]  /*0a30*/  LDS.128 R12, [R7+0x20] ;  /* 0x00002000070c7984 */ /* 0x000ea80000000c00 */
[----:B------:R-:W3:Y:S01]  /*0a40*/  LDS R9, [R17+0x280] ;  /* 0x0002800011097984 */ /* 0x000ee20000000800 */
[----:B-1----:R-:W-:-:S03]  /*0a50*/  FFMA R25, R25, R10, R36 ;  /* 0x0000000a19197223 */ /* 0x002fc60000000024 */
[----:B------:R-:W-:Y:S01]  /*0a60*/  LDS R36, [R17+0x3c0] ;  /* 0x0003c00011247984 */ /* 0x000fe20000000800 */
[----:B0-----:R-:W-:-:S04]  /*0a70*/  FFMA R11, R8, R11, R25 ;  /* 0x0000000b080b7223 */ /* 0x001fc80000000019 */
[----:B--2---:R-:W-:Y:S01]  /*0a80*/  FFMA R27, R12, R27, R11 ;  /* 0x0000001b0c1b7223 */ /* 0x004fe2000000000b */
[----:B------:R-:W-:-:S03]  /*0a90*/  IADD3 R11, PT, PT, R19, 0x10, RZ ;  /* 0x00000010130b7810 */ /* 0x000fc60007ffe0ff */
[----:B------:R-:W-:Y:S02]  /*0aa0*/  FFMA R34, R34, R13, R27 ;  /* 0x0000000d22227223 */ /* 0x000fe4000000001b */
[----:B------:R-:W-:Y:S01]  /*0ab0*/  IMAD.WIDE.U32 R32, R11, 0x4, R32 ;  /* 0x000000040b207825 */ /* 0x000fe200078e0020 */
[----:B------:R-:W0:Y:S03]  /*0ac0*/  LDS R13, [R17+0x2c0] ;  /* 0x0002c000110d7984 */ /* 0x000e260000000800 */
[----:B---3--:R-:W-:Y:S01]  /*0ad0*/  FFMA R14, R9, R14, R34 ;  /* 0x0000000e090e7223 */ /* 0x008fe20000000022 */
[----:B------:R-:W-:Y:S04]  /*0ae0*/  LDS R27, [R17+0x380] ;  /* 0x00038000111b7984 */ /* 0x000fe80000000800 */
[----:B------:R-:W1:Y:S01]  /*0af0*/  LDS.128 R8, [R7+0x30] ;  /* 0x0000300007087984 */ /* 0x000e620000000c00 */
[----:B------:R-:W-:Y:S06]  /*0b00*/  BAR.SYNC.DEFER_BLOCKING 0x0 ;  /* 0x0000000000007b1d */ /* 0x000fec0000010000 */
[----:B------:R2:W3:Y:S04]  /*0b10*/  LDG.E R32, desc[UR8][R32.64] ;  /* 0x0000000820207981 */ /* 0x0004e8000c1e1900 */
[----:B------:R-:W4:Y:S01]  /*0b20*/  LDG.E R30, desc[UR8][R30.64] ;  /* 0x000000081e1e7981 */ /* 0x000f22000c1e1900 */
[----:B0-----:R-:W-:-:S04]  /*0b30*/  FFMA R37, R13, R15, R14 ;  /* 0x0000000f0d257223 */ /* 0x001fc8000000000e */
[----:B-1----:R-:W-:-:S04]  /*0b40*/  FFMA R8, R8, R35, R37 ;  /* 0x0000002308087223 */ /* 0x002fc80000000025 */
[----:B------:R-:W-:-:S04]  /*0b50*/  FFMA R8, R29, R9, R8 ;  /* 0x000000091d087223 */ /* 0x000fc80000000008 */
[----:B------:R-:W-:-:S04]  /*0b60*/  FFMA R27, R27, R10, R8 ;  /* 0x0000000a1b1b7223 */ /* 0x000fc80000000008 */
[----:B--2---:R-:W-:Y:S01]  /*0b70*/  FFMA R33, R36, R11, R27 ;  /* 0x0000000b24217223 */ /* 0x004fe2000000001b */
[----:B------:R-:W-:-:S04]  /*0b80*/  IADD3 R21, PT, PT, R21, 0x4, RZ ;  /* 0x0000000415157810 */ /* 0x000fc80007ffe0ff */
[----:B------:R-:W-:Y:S02]  /*0b90*/  ISETP.NE.AND P1, PT, R21, RZ, PT ;  /* 0x000000ff1500720c */ /* 0x000fe40003f25270 */
[----:B------:R-:W-:Y:S02]  /*0ba0*/  IADD3 R19, PT, PT, R19, 0x40, RZ ;  /* 0x0000004013137810 */ /* 0x000fe40007ffe0ff */
[C---:B------:R-:W-:Y:S02]  /*0bb0*/  LEA R28, R3.reuse, R28, 0x6 ;  /* 0x0000001c031c7211 */ /* 0x040fe400078e30ff */
[C---:B------:R-:W-:Y:S02]  /*0bc0*/  LEA R26, R3.reuse, R26, 0x6 ;  /* 0x0000001a031a7211 */ /* 0x040fe400078e30ff */
[C---:B------:R-:W-:Y:S02]  /*0bd0*/  LEA R24, R3.reuse, R24, 0x6 ;  /* 0x0000001803187211 */ /* 0x040fe400078e30ff */
[----:B------:R-:W-:Y:S01]  /*0be0*/  LEA R18, R3, R18, 0x6 ;  /* 0x0000001203127211 */ /* 0x000fe200078e30ff */
[----:B---3--:R-:W-:Y:S04]  /*0bf0*/  STS [R23], R32 ;  /* 0x0000002017007388 */ /* 0x008fe80000000800 */
[----:B----4-:R-:W-:Y:S01]  /*0c00*/  STS [R4], R30 ;  /* 0x0000001e04007388 */ /* 0x010fe20000000800 */
[----:B------:R-:W-:Y:S06]  /*0c10*/  BAR.SYNC.DEFER_BLOCKING 0x0 ;  /* 0x0000000000007b1d */ /* 0x000fec0000010000 */
[----:B------:R-:W-:Y:S04]  /*0c20*/  LDS R25, [R17] ;  /* 0x0000000011197984 */ /* 0x000fe80000000800 */
[----:B------:R-:W0:Y:S04]  /*0c30*/  LDS.128 R12, [R7] ;  /* 0x00000000070c7984 */ /* 0x000e280000000c00 */
[----:B------:R-:W1:Y:S04]  /*0c40*/  LDS R34, [R17+0x40] ;  /* 0x0000400011227984 */ /* 0x000e680000000800 */
[----:B------:R-:W2:Y:S04]  /*0c50*/  LDS R29, [R17+0x80] ;  /* 0x00008000111d7984 */ /* 0x000ea80000000800 */
[----:B------:R-:W3:Y:S04]  /*0c60*/  LDS R31, [R17+0xc0] ;  /* 0x0000c000111f7984 */ /* 0x000ee80000000800 */
[----:B------:R-:W-:Y:S04]  /*0c70*/  LDS R27, [R17+0x100] ;  /* 0x00010000111b7984 */ /* 0x000fe80000000800 */
[----:B------:R-:W4:Y:S04]  /*0c80*/  LDS.128 R8, [R7+0x10] ;  /* 0x0000100007087984 */ /* 0x000f280000000c00 */
[----:B------:R-:W5:Y:S04]  /*0c90*/  LDS R30, [R17+0x140] ;  /* 0x00014000111e7984 */ /* 0x000f680000000800 */
[----:B------:R-:W5:Y:S04]  /*0ca0*/  LDS R23, [R17+0x180] ;  /* 0x0001800011177984 */ /* 0x000f680000000800 */
[----:B------:R-:W5:Y:S04]  /*0cb0*/  LDS R32, [R17+0x1c0] ;  /* 0x0001c00011207984 */ /* 0x000f680000000800 */
[----:B------:R-:W-:Y:S01]  /*0cc0*/  LDS R36, [R17+0x3c0] ;  /* 0x0003c00011247984 */ /* 0x000fe20000000800 */
[----:B0-----:R-:W-:-:S04]  /*0cd0*/  FFMA R25, R12, R25, R33 ;  /* 0x000000190c197223 */ /* 0x001fc80000000021 */
[----:B-1----:R-:W-:Y:S02]  /*0ce0*/  FFMA R34, R34, R13, R25 ;  /* 0x0000000d22227223 */ /* 0x002fe40000000019 */
[----:B------:R-:W-:Y:S02]  /*0cf0*/  LDS R25, [R17+0x200] ;  /* 0x0002000011197984 */ /* 0x000fe40000000800 */
[----:B--2---:R-:W-:Y:S02]  /*0d00*/  FFMA R14, R29, R14, R34 ;  /* 0x0000000e1d0e7223 */ /* 0x004fe40000000022 */
[----:B------:R-:W-:Y:S02]  /*0d10*/  LDS R34, [R17+0x240] ;  /* 0x0002400011227984 */ /* 0x000fe40000000800 */
[----:B---3--:R-:W-:Y:S02]  /*0d20*/  FFMA R31, R31, R15, R14 ;  /* 0x0000000f1f1f7223 */ /* 0x008fe4000000000e */
[----:B------:R-:W0:Y:S04]  /*0d30*/  LDS.128 R12, [R7+0x20] ;  /* 0x00002000070c7984 */ /* 0x000e280000000c00 */
[----:B------:R-:W-:Y:S01]  /*0d40*/  LDS R29, [R17+0x300] ;  /* 0x00030000111d7984 */ /* 0x000fe20000000800 */
[----:B----4-:R-:W-:-:S04]  /*0d50*/  FFMA R27, R8, R27, R31 ;  /* 0x0000001b081b7223 */ /* 0x010fc8000000001f */
[----:B-----5:R-:W-:Y:S02]  /*0d60*/  FFMA R30, R30, R9, R27 ;  /* 0x000000091e1e7223 */ /* 0x020fe4000000001b */
[----:B------:R-:W1:Y:S02]  /*0d70*/  LDS R27, [R17+0x280] ;  /* 0x00028000111b7984 */ /* 0x000e640000000800 */
[----:B------:R-:W-:Y:S02]  /*0d80*/  FFMA R23, R23, R10, R30 ;  /* 0x0000000a17177223 */ /* 0x000fe4000000001e */
[----:B------:R-:W2:Y:S02]  /*0d90*/  LDS R30, [R17+0x2c0] ;  /* 0x0002c000111e7984 */ /* 0x000ea40000000800 */
[----:B------:R-:W-:Y:S02]  /*0da0*/  FFMA R31, R32, R11, R23 ;  /* 0x0000000b201f7223 */ /* 0x000fe40000000017 */
[----:B------:R-:W3:Y:S04]  /*0db0*/  LDS.128 R8, [R7+0x30] ;  /* 0x0000300007087984 */ /* 0x000ee80000000c00 */
[----:B------:R-:W4:Y:S04]  /*0dc0*/  LDS R32, [R17+0x340] ;  /* 0x0003400011207984 */ /* 0x000f280000000800 */
[----:B------:R-:W5:Y:S01]  /*0dd0*/  LDS R23, [R17+0x380] ;  /* 0x0003800011177984 */ /* 0x000f620000000800 */
[----:B0-----:R-:W-:-:S04]  /*0de0*/  FFMA R25, R12, R25, R31 ;  /* 0x000000190c197223 */ /* 0x001fc8000000001f */
[----:B------:R-:W-:-:S04]  /*0df0*/  FFMA R34, R34, R13, R25 ;  /* 0x0000000d22227223 */ /* 0x000fc80000000019 */
[----:B-1----:R-:W-:-:S04]  /*0e00*/  FFMA R27, R27, R14, R34 ;  /* 0x0000000e1b1b7223 */ /* 0x002fc80000000022 */
[----:B--2---:R-:W-:-:S04]  /*0e10*/  FFMA R15, R30, R15, R27 ;  /* 0x0000000f1e0f7223 */ /* 0x004fc8000000001b */
[----:B---3--:R-:W-:-:S04]  /*0e20*/  FFMA R15, R8, R29, R15 ;  /* 0x0000001d080f7223 */ /* 0x008fc8000000000f */
[----:B----4-:R-:W-:-:S04]  /*0e30*/  FFMA R32, R32, R9, R15 ;  /* 0x0000000920207223 */ /* 0x010fc8000000000f */
[----:B-----5:R-:W-:-:S04]  /*0e40*/  FFMA R23, R23, R10, R32 ;  /* 0x0000000a17177223 */ /* 0x020fc80000000020 */
[----:B------:R-:W-:Y:S01]  /*0e50*/  FFMA R25, R36, R11, R23 ;  /* 0x0000000b24197223 */ /* 0x000fe20000000017 */
[----:B------:R-:W-:Y:S06]  /*0e60*/  BAR.SYNC.DEFER_BLOCKING 0x0 ;  /* 0x0000000000007b1d */ /* 0x000fec0000010000 */
[----:B------:R-:W-:Y:S05]  /*0e70*/  @P1 BRA `(.L_x_2) ;  /* 0xfffffff400041947 */ /* 0x000fea000383ffff */
.L_x_1:
[----:B------:R-:W-:Y:S05]  /*0e80*/  @!P0 BRA `(.L_x_0) ;  /* 0x0000000800688947 */ /* 0x000fea0003800000 */
[----:B------:R-:W-:Y:S02]  /*0e90*/  ISETP.NE.AND P0, PT, R16, 0x1, PT ;  /* 0x000000011000780c */ /* 0x000fe40003f05270 */
[----:B------:R-:W-:-:S11]  /*0ea0*/  LOP3.LUT P1, RZ, R3, 0x10, RZ, 0xc0, !PT ;  /* 0x0000001003ff7812 */ /* 0x000fd6000782c0ff */
[----:B------:R-:W-:Y:S05]  /*0eb0*/  @!P0 BRA `(.L_x_3) ;  /* 0x00000004008c8947 */ /* 0x000fea0003800000 */
[----:B------:R-:W0:Y:S01]  /*0ec0*/  LDC.64 R34, c[0x0][0x388] ;  /* 0x0000e200ff227b82 */ /* 0x000e220000000a00 */
[C---:B------:R-:W-:Y:S02]  /*0ed0*/  LEA R16, R5.reuse, R2, 0x4 ;  /* 0x0000000205107211 */ /* 0x040fe400078e20ff */
[----:B------:R-:W-:-:S03]  /*0ee0*/  LEA R17, R5, R6, 0x4 ;  /* 0x0000000605117211 */ /* 0x000fc600078e20ff */
[----:B------:R-:W-:Y:S02]  /*0ef0*/  IMAD R15, R16, R3, R22 ;  /* 0x00000003100f7224 */ /* 0x000fe400078e0216 */
[----:B------:R-:W1:Y:S01]  /*0f00*/  LDC.64 R30, c[0x0][0x390] ;  /* 0x0000e400ff1e7b82 */ /* 0x000e620000000a00 */
[----:B0-----:R-:W-:-:S05]  /*0f10*/  IMAD.WIDE.U32 R12, R17, 0x4, R34 ;  /* 0x00000004110c7825 */ /* 0x001fca00078e0022 */
[----:B------:R-:W2:Y:S01]  /*0f20*/  LDG.E R19, desc[UR8][R12.64] ;  /* 0x000000080c137981 */ /* 0x000ea2000c1e1900 */
[----:B-1----:R-:W-:-:S05]  /*0f30*/  IMAD.WIDE.U32 R14, R15, 0x4, R30 ;  /* 0x000000040f0e7825 */ /* 0x002fca00078e001e */
[----:B------:R-:W3:Y:S01]  /*0f40*/  LDG.E R27, desc[UR8][R14.64] ;  /* 0x000000080e1b7981 */ /* 0x000ee2000c1e1900 */
[C---:B------:R-:W-:Y:S02]  /*0f50*/  LEA R26, R0.reuse, R7, 0x2 ;  /* 0x00000007001a7211 */ /* 0x040fe400078e10ff */
[----:B------:R-:W-:Y:S02]  /*0f60*/  LEA R21, R0, UR5, 0x2 ;  /* 0x0000000500157c11 */ /* 0x000fe4000f8e10ff */
[----:B------:R-:W-:Y:S02]  /*0f70*/  IADD3 R16, PT, PT, R16, 0x10, RZ ;  /* 0x0000001010107810 */ /* 0x000fe40007ffe0ff */
[----:B------:R-:W-:-:S05]  /*0f80*/  IADD3 R17, PT, PT, R17, 0x10, RZ ;  /* 0x0000001011117810 */ /* 0x000fca0007ffe0ff */
        /* <DEDUP_REMOVED lines=15> */
[----:B0-----:R-:W-:-:S03]  /*1080*/  FFMA R8, R8, R28, R25 ;  /* 0x0000001c08087223 */ /* 0x001fc60000000019 */
[----:B------:R-:W-:Y:S01]  /*1090*/  LDS R36, [R21+0x2c0] ;  /* 0x0002c00015247984 */ /* 0x000fe20000000800 */
[----:B-1----:R-:W-:-:S03]  /*10a0*/  FFMA R9, R29, R9, R8 ;  /* 0x000000091d097223 */ /* 0x002fc60000000008 */
[----:B------:R-:W-:Y:S01]  /*10b0*/  LDS R25, [R21+0x280] ;  /* 0x0002800015197984 */ /* 0x000fe20000000800 */
[----:B--2---:R-:W-:-:S03]  /*10c0*/  FFMA R10, R32, R10, R9 ;  /* 0x0000000a200a7223 */ /* 0x004fc60000000009 */
[----:B------:R-:W-:Y:S01]  /*10d0*/  LDS R28, [R21+0x340] ;  /* 0x00034000151c7984 */ /* 0x000fe20000000800 */
[----:B---3--:R-:W-:Y:S01]  /*10e0*/  FFMA R11, R33, R11, R10 ;  /* 0x0000000b210b7223 */ /* 0x008fe2000000000a */
[----:B------:R-:W-:Y:S02]  /*10f0*/  IMAD R9, R16, R3, R22 ;  /* 0x0000000310097224 */ /* 0x000fe400078e0216 */
[----:B------:R-:W-:Y:S04]  /*1100*/  LDS R33, [R21+0x300] ;  /* 0x0003000015217984 */ /* 0x000fe80000000800 */
[----:B------:R-:W-:Y:S01]  /*1110*/  LDS R29, [R21+0x380] ;  /* 0x00038000151d7984 */ /* 0x000fe20000000800 */
[----:B----4-:R-:W-:-:S03]  /*1120*/  FFMA R11, R12, R23, R11 ;  /* 0x000000170c0b7223 */ /* 0x010fc6000000000b */
[----:B------:R-:W-:Y:S01]  /*1130*/  LDS R32, [R21+0x3c0] ;  /* 0x0003c00015207984 */ /* 0x000fe20000000800 */
[----:B-----5:R-:W-:-:S04]  /*1140*/  FFMA R24, R24, R13, R11 ;  /* 0x0000000d18187223 */ /* 0x020fc8000000000b */
[----:B------:R-:W-:Y:S01]  /*1150*/  FFMA R19, R19, R14, R24 ;  /* 0x0000000e13137223 */ /* 0x000fe20000000018 */
[----:B------:R-:W-:Y:S01]  /*1160*/  IMAD.WIDE.U32 R30, R9, 0x4, R30 ;  /* 0x00000004091e7825 */ /* 0x000fe200078e001e */
[----:B------:R-:W-:Y:S03]  /*1170*/  LDS R24, [R21+0x200] ;  /* 0x0002000015187984 */ /* 0x000fe60000000800 */
[----:B------:R-:W-:Y:S01]  /*1180*/  FFMA R27, R18, R15, R19 ;  /* 0x0000000f121b7223 */ /* 0x000fe20000000013 */
[----:B------:R-:W0:Y:S04]  /*1190*/  LDS.128 R8, [R7+0x20] ;  /* 0x0000200007087984 */ /* 0x000e280000000c00 */
[----:B------:R-:W1:Y:S01]  /*11a0*/  LDS.128 R16, [R7+0x30] ;  /* 0x0000300007107984 */ /* 0x000e620000000c00 */
[----:B------:R-:W-:Y:S06]  /*11b0*/  BAR.SYNC.DEFER_BLOCKING 0x0 ;  /* 0x0000000000007b1d */ /* 0x000fec0000010000 */
[----:B------:R-:W2:Y:S04]  /*11c0*/  LDG.E R35, desc[UR8][R34.64] ;  /* 0x0000000822237981 */ /* 0x000ea8000c1e1900 */
[----:B------:R3:W4:Y:S01]  /*11d0*/  LDG.E R30, desc[UR8][R30.64] ;  /* 0x000000081e1e7981 */ /* 0x000722000c1e1900 */
[----:B0-----:R-:W-:-:S04]  /*11e0*/  FFMA R8, R8, R24, R27 ;  /* 0x0000001808087223 */ /* 0x001fc8000000001b */
[----:B------:R-:W-:-:S04]  /*11f0*/  FFMA R8, R37, R9, R8 ;  /* 0x0000000925087223 */ /* 0x000fc80000000008 */
[----:B------:R-:W-:-:S04]  /*1200*/  FFMA R25, R25, R10, R8 ;  /* 0x0000000a19197223 */ /* 0x000fc80000000008 */
[----:B---3--:R-:W-:-:S04]  /*1210*/  FFMA R31, R36, R11, R25 ;  /* 0x0000000b241f7223 */ /* 0x008fc80000000019 */
[----:B-1----:R-:W-:-:S04]  /*1220*/  FFMA R31, R16, R33, R31 ;  /* 0x00000021101f7223 */ /* 0x002fc8000000001f */
[----:B------:R-:W-:-:S04]  /*1230*/  FFMA R28, R28, R17, R31 ;  /* 0x000000111c1c7223 */ /* 0x000fc8000000001f */
[----:B------:R-:W-:-:S04]  /*1240*/  FFMA R29, R29, R18, R28 ;  /* 0x000000121d1d7223 */ /* 0x000fc8000000001c */
[----:B------:R-:W-:Y:S01]  /*1250*/  FFMA R33, R32, R19, R29 ;  /* 0x0000001320217223 */ /* 0x000fe2000000001d */
[----:B------:R-:W-:Y:S01]  /*1260*/  IADD3 R5, PT, PT, R5, 0x2, RZ ;  /* 0x0000000205057810 */ /* 0x000fe20007ffe0ff */
[----:B--2---:R-:W-:Y:S04]  /*1270*/  STS [R26], R35 ;  /* 0x000000231a007388 */ /* 0x004fe80000000800 */
        /* <DEDUP_REMOVED lines=12> */
[----:B------:R-:W-:Y:S04]  /*1340*/  LDS R29, [R21+0x200] ;  /* 0x00020000151d7984 */ /* 0x000fe80000000800 */
[----:B------:R-:W5:Y:S01]  /*1350*/  LDS.128 R16, [R7+0x20] ;  /* 0x0000200007107984 */ /* 0x000f620000000c00 */
[----:B0-----:R-:W-:-:S03]  /*1360*/  FFMA R23, R12, R23, R33 ;  /* 0x000000170c177223 */ /* 0x001fc60000000021 */
[----:B------:R-:W0:Y:S01]  /*1370*/  LDS R30, [R21+0x240] ;  /* 0x00024000151e7984 */ /* 0x000e220000000800 */
[----:B-1----:R-:W-:-:S03]  /*1380*/  FFMA R24, R24, R13, R23 ;  /* 0x0000000d18187223 */ /* 0x002fc60000000017 */
[----:B------:R-:W1:Y:S01]  /*1390*/  LDS R23, [R21+0x280] ;  /* 0x0002800015177984 */ /* 0x000e620000000800 */
[----:B--2---:R-:W-:-:S03]  /*13a0*/  FFMA R27, R27, R14, R24 ;  /* 0x0000000e1b1b7223 */ /* 0x004fc60000000018 */
[----:B------:R-:W2:Y:S01]  /*13b0*/  LDS R24, [R21+0x2c0] ;  /* 0x0002c00015187984 */ /* 0x000ea20000000800 */
[----:B---3--:R-:W-:-:S03]  /*13c0*/  FFMA R33, R34, R15, R27 ;  /* 0x0000000f22217223 */ /* 0x008fc6000000001b */
[----:B------:R-:W-:Y:S04]  /*13d0*/  LDS R27, [R21+0x300] ;  /* 0x00030000151b7984 */ /* 0x000fe80000000800 */
[----:B------:R-:W3:Y:S01]  /*13e0*/  LDS.128 R12, [R7+0x30] ;  /* 0x00003000070c7984 */ /* 0x000ee20000000c00 */
[----:B----4-:R-:W-:-:S03]  /*13f0*/  FFMA R33, R8, R25, R33 ;  /* 0x0000001908217223 */ /* 0x010fc60000000021 */
[----:B------:R-:W4:Y:S04]  /*1400*/  LDS R32, [R21+0x340] ;  /* 0x0003400015207984 */ /* 0x000f280000000800 */
[----:B------:R-:W4:Y:S01]  /*1410*/  LDS R25, [R21+0x380] ;  /* 0x0003800015197984 */ /* 0x000f220000000800 */
[----:B-----5:R-:W-:-:S03]  /*1420*/  FFMA R26, R26, R9, R33 ;  /* 0x000000091a1a7223 */ /* 0x020fc60000000021 */
[----:B------:R-:W5:Y:S01]  /*1430*/  LDS R8, [R21+0x3c0] ;  /* 0x0003c00015087984 */ /* 0x000f620000000800 */
[----:B------:R-:W-:-:S04]  /*1440*/  FFMA R31, R31, R10, R26 ;  /* 0x0000000a1f1f7223 */ /* 0x000fc8000000001a */
[----:B------:R-:W-:-:S04]  /*1450*/  FFMA R11, R28, R11, R31 ;  /* 0x0000000b1c0b7223 */ /* 0x000fc8000000001f */
[----:B------:R-:W-:-:S04]  /*1460*/  FFMA R11, R16, R29, R11 ;  /* 0x0000001d100b7223 */ /* 0x000fc8000000000b */
[----:B0-----:R-:W-:-:S04]  /*1470*/  FFMA R30, R30, R17, R11 ;  /* 0x000000111e1e7223 */ /* 0x001fc8000000000b */
[----:B-1----:R-:W-:-:S04]  /*1480*/  FFMA R23, R23, R18, R30 ;  /* 0x0000001217177223 */ /* 0x002fc8000000001e */
[----:B--2---:R-:W-:-:S04]  /*1490*/  FFMA R19, R24, R19, R23 ;  /* 0x0000001318137223 */ /* 0x004fc80000000017 */
[----:B---3--:R-:W-:-:S04]  /*14a0*/  FFMA R19, R12, R27, R19 ;  /* 0x0000001b0c137223 */ /* 0x008fc80000000013 */
[----:B----4-:R-:W-:-:S04]  /*14b0*/  FFMA R32, R32, R13, R19 ;  /* 0x0000000d20207223 */ /* 0x010fc80000000013 */
[----:B------:R-:W-:-:S04]  /*14c0*/  FFMA R25, R25, R14, R32 ;  /* 0x0000000e19197223 */ /* 0x000fc80000000020 */
[----:B-----5:R-:W-:Y:S01]  /*14d0*/  FFMA R25, R8, R15, R25 ;  /* 0x0000000f08197223 */ /* 0x020fe20000000019 */
[----:B------:R-:W-:Y:S06]  /*14e0*/  BAR.SYNC.DEFER_BLOCKING 0x0 ;  /* 0x0000000000007b1d */ /* 0x000fec0000010000 */
.L_x_3:
[----:B------:R-:W-:Y:S05]  /*14f0*/  @!P1 BRA `(.L_x_0) ;  /* 0x0000000000cc9947 */ /* 0x000fea0003800000 */
[----:B------:R-:W0:Y:S01]  /*1500*/  LDC.64 R12, c[0x0][0x388] ;  /* 0x0000e200ff0c7b82 */ /* 0x000e220000000a00 */
[C---:B------:R-:W-:Y:S02]  /*1510*/  LEA R2, R5.reuse, R2, 0x4 ;  /* 0x0000000205027211 */ /* 0x040fe400078e20ff */
[----:B------:R-:W-:-:S03]  /*1520*/  LEA R5, R5, R6, 0x4 ;  /* 0x0000000605057211 */ /* 0x000fc600078e20ff */
[----:B------:R-:W-:Y:S02]  /*1530*/  IMAD R9, R2, R3, R22 ;  /* 0x0000000302097224 */ /* 0x000fe400078e0216 */
[----:B------:R-:W1:Y:S01]  /*1540*/  LDC.64 R14, c[0x0][0x390] ;  /* 0x0000e400ff0e7b82 */ /* 0x000e620000000a00 */
[----:B0-----:R-:W-:-:S06]  /*1550*/  IMAD.WIDE.U32 R12, R5, 0x4, R12 ;  /* 0x00000004050c7825 */ /* 0x001fcc00078e000c */
[----:B------:R-:W2:Y:S01]  /*1560*/  LDG.E R12, desc[UR8][R12.64] ;  /* 0x000000080c0c7981 */ /* 0x000ea2000c1e1900 */
[----:B-1----:R-:W-:-:S06]  /*1570*/  IMAD.WIDE.U32 R14, R9, 0x4, R14 ;  /* 0x00000004090e7825 */ /* 0x002fcc00078e000e */
        /* <DEDUP_REMOVED lines=28> */
[----:B------:R-:W4:Y:S01]  /*1740*/  LDS R10, [R0+0x340] ;  /* 0x00034000000a7984 */ /* 0x000f220000000800 */
[----:B-----5:R-:W-:-:S03]  /*1750*/  FFMA R2, R2, R17, R5 ;  /* 0x0000001102027223 */ /* 0x020fc60000000005 */
[----:B------:R-:W5:Y:S04]  /*1760*/  LDS R16, [R0+0x380] ;  /* 0x0003800000107984 */ /* 0x000f680000000800 */
        /* <DEDUP_REMOVED lines=9> */
[----:B-----5:R-:W-:-:S04]  /*1800*/  FFMA R16, R16, R26, R9 ;  /* 0x0000001a10107223 */ /* 0x020fc80000000009 */
[----:B------:R-:W-:Y:S01]  /*1810*/  FFMA R25, R5, R27, R16 ;  /* 0x0000001b05197223 */ /* 0x000fe20000000010 */
[----:B------:R-:W-:Y:S06]  /*1820*/  BAR.SYNC.DEFER_BLOCKING 0x0 ;  /* 0x0000000000007b1d */ /* 0x000fec0000010000 */
.L_x_0:
[----:B------:R-:W0:Y:S01]  /*1830*/  LDC.64 R4, c[0x0][0x380] ;  /* 0x0000e000ff047b82 */ /* 0x000e220000000a00 */
[----:B------:R-:W-:-:S04]  /*1840*/  IMAD R3, R20, R3, R22 ;  /* 0x0000000314037224 */ /* 0x000fc800078e0216 */
[----:B0-----:R-:W-:-:S05]  /*1850*/  IMAD.WIDE.U32 R2, R3, 0x4, R4 ;  /* 0x0000000403027825 */ /* 0x001fca00078e0004 */
[----:B------:R-:W-:Y:S01]  /*1860*/  STG.E desc[UR8][R2.64], R25 ;  /* 0x0000001902007986 */ /* 0x000fe2000c101908 */
[----:B------:R-:W-:Y:S05]  /*1870*/  EXIT ;  /* 0x000000000000794d */ /* 0x000fea0003800000 */
.L_x_4:
[----:B------:R-:W-:-:S00]  /*1880*/  BRA `(.L_x_4) ;  /* 0xfffffffc00fc7947 */ /* 0x000fc0000383ffff */
[----:B------:R-:W-:-:S00]  /*1890*/  NOP ;  /* 0x0000000000007918 */ /* 0x000fc00000000000 */
        /* <DEDUP_REMOVED lines=14> */
.L_x_10:


//--------------------- .text._Z30MatrixMultiplyKernel_GlobalMemPfPKfS1_j --------------------------
	.section	.text._Z30MatrixMultiplyKernel_GlobalMemPfPKfS1_j,"ax",@progbits
	.align	128
        .global         _Z30MatrixMultiplyKernel_GlobalMemPfPKfS1_j
        .type           _Z30MatrixMultiplyKernel_GlobalMemPfPKfS1_j,@function
        .size           _Z30MatrixMultiplyKernel_GlobalMemPfPKfS1_j,(.L_x_11 - _Z30MatrixMultiplyKernel_GlobalMemPfPKfS1_j)
        .other          _Z30MatrixMultiplyKernel_GlobalMemPfPKfS1_j,@"STO_CUDA_ENTRY STV_DEFAULT"
_Z30MatrixMultiplyKernel_GlobalMemPfPKfS1_j:
.text._Z30MatrixMultiplyKernel_GlobalMemPfPKfS1_j:
[----:B------:R-:W-:Y:S08]  /*0000*/  LDC R1, c[0x0][0x37c] ;  /* 0x0000df00ff017b82 */ /* 0x000ff00000000800 */
[----:B------:R-:W0:Y:S01]  /*0010*/  LDC R0, c[0x0][0x398] ;  /* 0x0000e600ff007b82 */ /* 0x000e220000000800 */
[----:B------:R-:W1:Y:S01]  /*0020*/  S2R R2, SR_CTAID.Y ;  /* 0x0000000000027919 */ /* 0x000e620000002600 */
[----:B------:R-:W1:Y:S01]  /*0030*/  LDCU UR8, c[0x0][0x364] ;  /* 0x00006c80ff0877ac */ /* 0x000e620008000800 */
[----:B------:R-:W-:Y:S01]  /*0040*/  HFMA2 R26, -RZ, RZ, 0, 0 ;  /* 0x00000000ff1a7431 */ /* 0x000fe200000001ff */
[----:B------:R-:W1:Y:S01]  /*0050*/  S2R R3, SR_TID.Y ;  /* 0x0000000000037919 */ /* 0x000e620000002200 */
[----:B------:R-:W2:Y:S03]  /*0060*/  LDCU UR4, c[0x0][0x360] ;  /* 0x00006c00ff0477ac */ /* 0x000ea60008000800 */
[----:B------:R-:W2:Y:S01]  /*0070*/  S2UR UR5, SR_CTAID.X ;  /* 0x00000000000579c3 */ /* 0x000ea20000002500 */
[----:B------:R-:W3:Y:S01]  /*0080*/  S2R R7, SR_TID.X ;  /* 0x0000000000077919 */ /* 0x000ee20000002100 */
[----:B------:R-:W4:Y:S01]  /*0090*/  LDCU.64 UR6, c[0x0][0x358] ;  /* 0x00006b00ff0677ac */ /* 0x000f220008000a00 */
[----:B0-----:R-:W-:Y:S01]  /*00a0*/  ISETP.NE.AND P0, PT, R0, RZ, PT ;  /* 0x000000ff0000720c */ /* 0x001fe20003f05270 */
[----:B--2---:R-:W-:Y:S01]  /*00b0*/  UIMAD UR4, UR4, UR5, URZ ;  /* 0x00000005040472a4 */ /* 0x004fe2000f8e02ff */
[----:B-1----:R-:W-:-:S05]  /*00c0*/  IMAD R2, R2, UR8, R3 ;  /* 0x0000000802027c24 */ /* 0x002fca000f8e0203 */
[----:B---3--:R-:W-:-:S06]  /*00d0*/  IADD3 R4, PT, PT, R7, UR4, RZ ;  /* 0x0000000407047c10 */ /* 0x008fcc000fffe0ff */
[----:B----4-:R-:W-:Y:S05]  /*00e0*/  @!P0 BRA `(.L_x_5) ;  /* 0x0000000800448947 */ /* 0x010fea0003800000 */
[C---:B------:R-:W-:Y:S02]  /*00f0*/  ISETP.GE.U32.AND P1, PT, R0.reuse, 0x8, PT ;  /* 0x000000080000780c */ /* 0x040fe40003f26070 */
[----:B------:R-:W-:Y:S02]  /*0100*/  LOP3.LUT R5, R0, 0x7, RZ, 0xc0, !PT ;  /* 0x0000000700057812 */ /* 0x000fe400078ec0ff */
[----:B------:R-:W-:Y:S02]  /*0110*/  MOV R26, RZ ;  /* 0x000000ff001a7202 */ /* 0x000fe40000000f00 */
[----:B------:R-:W-:Y:S02]  /*0120*/  ISETP.NE.AND P0, PT, R5, RZ, PT ;  /* 0x000000ff0500720c */ /* 0x000fe40003f05270 */
[----:B------:R-:W-:-:S05]  /*0130*/  MOV R6, RZ ;  /* 0x000000ff00067202 */ /* 0x000fca0000000f00 */
[----:B------:R-:W-:Y:S06]  /*0140*/  @!P1 BRA `(.L_x_6) ;  /* 0x0000000400249947 */ /* 0x000fec0003800000 */
[C---:B------:R-:W-:Y:S01]  /*0150*/  LOP3.LUT R6, R0.reuse, 0xfffffff8, RZ, 0xc0, !PT ;  /* 0xfffffff800067812 */ /* 0x040fe200078ec0ff */
[C-C-:B------:R-:W-:Y:S01]  /*0160*/  IMAD R8, R0.reuse, 0x3, R4.reuse ;  /* 0x0000000300087824 */ /* 0x140fe200078e0204 */
[C---:B------:R-:W-:Y:S01]  /*0170*/  IADD3 R3, PT, PT, R0.reuse, UR4, R7 ;  /* 0x0000000400037c10 */ /* 0x040fe2000fffe007 */
[C-C-:B------:R-:W-:Y:S01]  /*0180*/  IMAD R10, R0.reuse, 0x5, R4.reuse ;  /* 0x00000005000a7824 */ /* 0x140fe200078e0204 */
[CC--:B------:R-:W-:Y:S01]  /*0190*/  LEA R7, R0.reuse, R4.reuse, 0x1 ;  /* 0x0000000400077211 */ /* 0x0c0fe200078e08ff */
[C-C-:B------:R-:W-:Y:S01]  /*01a0*/  IMAD R11, R0.reuse, 0x6, R4.reuse ;  /* 0x00000006000b7824 */ /* 0x140fe200078e0204 */
[C---:B------:R-:W-:Y:S01]  /*01b0*/  LEA R9, R0.reuse, R4, 0x2 ;  /* 0x0000000400097211 */ /* 0x040fe200078e10ff */
[----:B------:R-:W-:Y:S01]  /*01c0*/  IMAD R18, R0, 0x7, R4 ;  /* 0x0000000700127824 */ /* 0x000fe200078e0204 */
[----:B------:R-:W-:Y:S01]  /*01d0*/  MOV R26, RZ ;  /* 0x000000ff001a7202 */ /* 0x000fe20000000f00 */
[----:B------:R-:W-:Y:S01]  /*01e0*/  IMAD R20, R2, R0, 0x3 ;  /* 0x0000000302147424 */ /* 0x000fe200078e0200 */
[----:B------:R-:W-:-:S02]  /*01f0*/  MOV R19, R4 ;  /* 0x0000000400137202 */ /* 0x000fc40000000f00 */
[----:B------:R-:W-:-:S07]  /*0200*/  IADD3 R21, PT, PT, -R6, RZ, RZ ;  /* 0x000000ff06157210 */ /* 0x000fce0007ffe1ff */
.L_x_7:
[----:B------:R-:W0:Y:S01]  /*0210*/  LDC.64 R12, c[0x0][0x388] ;  /* 0x0000e200ff0c7b82 */ /* 0x000e220000000a00 */
[C---:B------:R-:W-:Y:S02]  /*0220*/  IADD3 R25, PT, PT, R20.reuse, -0x3, RZ ;  /* 0xfffffffd14197810 */ /* 0x040fe40007ffe0ff */
[----:B------:R-:W-:-:S05]  /*0230*/  IADD3 R23, PT, PT, R20, -0x2, RZ ;  /* 0xfffffffe14177810 */ /* 0x000fca0007ffe0ff */
[----:B------:R-:W1:Y:S01]  /*0240*/  LDC.64 R14, c[0x0][0x390] ;  /* 0x0000e400ff0e7b82 */ /* 0x000e620000000a00 */
[----:B0-----:R-:W-:-:S04]  /*0250*/  IMAD.WIDE.U32 R24, R25, 0x4, R12 ;  /* 0x0000000419187825 */ /* 0x001fc800078e000c */
[----:B------:R-:W-:Y:S02]  /*0260*/  IMAD.WIDE.U32 R22, R23, 0x4, R12 ;  /* 0x0000000417167825 */ /* 0x000fe400078e000c */
[----:B------:R-:W2:Y:S02]  /*0270*/  LDG.E R25, desc[UR6][R24.64] ;  /* 0x0000000618197981 */ /* 0x000ea4000c1e1900 */
[--C-:B-1----:R-:W-:Y:S02]  /*0280*/  IMAD.WIDE.U32 R16, R19, 0x4, R14.reuse ;  /* 0x0000000413107825 */ /* 0x102fe400078e000e */
[----:B------:R-:W3:Y:S04]  /*0290*/  LDG.E R27, desc[UR6][R22.64] ;  /* 0x00000006161b7981 */ /* 0x000ee8000c1e1900 */
[----:B------:R0:W2:Y:S02]  /*02a0*/  LDG.E R29, desc[UR6][R16.64] ;  /* 0x00000006101d7981 */ /* 0x0000a4000c1e1900 */
[----:B0-----:R-:W-:-:S05]  /*02b0*/  IMAD.WIDE.U32 R16, R3, 0x4, R14 ;  /* 0x0000000403107825 */ /* 0x001fca00078e000e */
[----:B------:R0:W3:Y:S01]  /*02c0*/  LDG.E R28, desc[UR6][R16.64] ;  /* 0x00000006101c7981 */ /* 0x0000e2000c1e1900 */
[----:B------:R-:W-:-:S05]  /*02d0*/  IADD3 R23, PT, PT, R20, -0x1, RZ ;  /* 0xffffffff14177810 */ /* 0x000fca0007ffe0ff */
[----:B------:R-:W-:-:S04]  /*02e0*/  IMAD.WIDE.U32 R22, R23, 0x4, R12 ;  /* 0x0000000417167825 */ /* 0x000fc800078e000c */
[----:B0-----:R-:W-:-:S04]  /*02f0*/  IMAD.WIDE.U32 R16, R7, 0x4, R14 ;  /* 0x0000000407107825 */ /* 0x001fc800078e000e */
[----:B--2---:R-:W-:Y:S02]  /*0300*/  FFMA R29, R25, R29, R26 ;  /* 0x0000001d191d7223 */ /* 0x004fe4000000001a */
[----:B------:R0:W2:Y:S04]  /*0310*/  LDG.E R26, desc[UR6][R22.64] ;  /* 0x00000006161a7981 */ /* 0x0000a8000c1e1900 */
[----:B------:R1:W2:Y:S01]  /*0320*/  LDG.E R25, desc[UR6][R16.64] ;  /* 0x0000000610197981 */ /* 0x0002a2000c1e1900 */
[----:B0-----:R-:W-:-:S04]  /*0330*/  IMAD.WIDE.U32 R22, R20, 0x4, R12 ;  /* 0x0000000414167825 */ /* 0x001fc800078e000c */
[----:B-1----:R-:W-:-:S04]  /*0340*/  IMAD.WIDE.U32 R16, R8, 0x4, R14 ;  /* 0x0000000408107825 */ /* 0x002fc800078e000e */
[----:B---3--:R-:W-:Y:S01]  /*0350*/  FFMA R27, R27, R28, R29 ;  /* 0x0000001c1b1b7223 */ /* 0x008fe2000000001d */
[----:B------:R-:W3:Y:S04]  /*0360*/  LDG.E R24, desc[UR6][R22.64] ;  /* 0x0000000616187981 */ /* 0x000ee8000c1e1900 */
[----:B------:R0:W3:Y:S01]  /*0370*/  LDG.E R28, desc[UR6][R16.64] ;  /* 0x00000006101c7981 */ /* 0x0000e2000c1e1900 */
[----:B------:R-:W-:-:S05]  /*0380*/  IADD3 R29, PT, PT, R20, 0x2, RZ ;  /* 0x00000002141d7810 */ /* 0x000fca0007ffe0ff */
[----:B0-----:R-:W-:Y:S01]  /*0390*/  IMAD.WIDE.U32 R16, R29, 0x4, R12 ;  /* 0x000000041d107825 */ /* 0x001fe200078e000c */
[----:B------:R-:W-:-:S04]  /*03a0*/  IADD3 R29, PT, PT, R20, 0x3, RZ ;  /* 0x00000003141d7810 */ /* 0x000fc80007ffe0ff */
[----:B------:R0:W4:Y:S02]  /*03b0*/  LDG.E R23, desc[UR6][R16.64] ;  /* 0x0000000610177981 */ /* 0x000124000c1e1900 */
[----:B0-----:R-:W-:-:S04]  /*03c0*/  IMAD.WIDE.U32 R16, R10, 0x4, R14 ;  /* 0x000000040a107825 */ /* 0x001fc800078e000e */
[----:B--2---:R-:W-:Y:S01]  /*03d0*/  FFMA R25, R26, R25, R27 ;  /* 0x000000191a197223 */ /* 0x004fe2000000001b */
[----:B------:R-:W-:-:S03]  /*03e0*/  IADD3 R27, PT, PT, R20, 0x1, RZ ;  /* 0x00000001141b7810 */ /* 0x000fc60007ffe0ff */
[----:B---3--:R-:W-:Y:S02]  /*03f0*/  FFMA R22, R24, R28, R25 ;  /* 0x0000001c18167223 */ /* 0x008fe40000000019 */
[----:B------:R-:W-:-:S06]  /*0400*/  IMAD.WIDE.U32 R24, R27, 0x4, R12 ;  /* 0x000000041b187825 */ /* 0x000fcc00078e000c */
[----:B------:R-:W2:Y:S01]  /*0410*/  LDG.E R25, desc[UR6][R24.64] ;  /* 0x0000000618197981 */ /* 0x000ea2000c1e1900 */
[----:B------:R-:W-:-:S06]  /*0420*/  IMAD.WIDE.U32 R26, R9, 0x4, R14 ;  /* 0x00000004091a7825 */ /* 0x000fcc00078e000e */
[----:B------:R-:W2:Y:S04]  /*0430*/  LDG.E R26, desc[UR6][R26.64] ;  /* 0x000000061a1a7981 */ /* 0x000ea8000c1e1900 */
[----:B------:R0:W4:Y:S02]  /*0440*/  LDG.E R24, desc[UR6][R16.64] ;  /* 0x0000000610187981 */ /* 0x000124000c1e1900 */
[----:B0-----:R-:W-:Y:S01]  /*0450*/  IMAD.WIDE.U32 R16, R29, 0x4, R12 ;  /* 0x000000041d107825 */ /* 0x001fe200078e000c */
[----:B------:R-:W-:-:S05]  /*0460*/  IADD3 R29, PT, PT, R20, 0x4, RZ ;  /* 0x00000004141d7810 */ /* 0x000fca0007ffe0ff */
[----:B------:R-:W-:Y:S01]  /*0470*/  IMAD.WIDE.U32 R12, R29, 0x4, R12 ;  /* 0x000000041d0c7825 */ /* 0x000fe200078e000c */
[----:B------:R-:W3:Y:S04]  /*0480*/  LDG.E R16, desc[UR6][R16.64] ;  /* 0x0000000610107981 */ /* 0x000ee8000c1e1900 */
[----:B------:R0:W5:Y:S02]  /*0490*/  LDG.E R28, desc[UR6][R12.64] ;  /* 0x000000060c1c7981 */ /* 0x000164000c1e1900 */
[----:B0-----:R-:W-:-:S04]  /*04a0*/  IMAD.WIDE.U32 R12, R11, 0x4, R14 ;  /* 0x000000040b0c7825 */ /* 0x001fc800078e000e */
[----:B------:R-:W-:Y:S01]  /*04b0*/  IMAD.WIDE.U32 R14, R18, 0x4, R14 ;  /* 0x00000004120e7825 */ /* 0x000fe200078e000e */
[----:B------:R-:W3:Y:S05]  /*04c0*/  LDG.E R29, desc[UR6][R12.64] ;  /* 0x000000060c1d7981 */ /* 0x000eea000c1e1900 */
[----:B------:R-:W5:Y:S01]  /*04d0*/  LDG.E R14, desc[UR6][R14.64] ;  /* 0x000000060e0e7981 */ /* 0x000f62000c1e1900 */
[----:B------:R-:W-:-:S04]  /*04e0*/  IADD3 R21, PT, PT, R21, 0x8, RZ ;  /* 0x0000000815157810 */ /* 0x000fc80007ffe0ff */
[----:B------:R-:W-:Y:S02]  /*04f0*/  ISETP.NE.AND P1, PT, R21, RZ, PT ;  /* 0x000000ff1500720c */ /* 0x000fe40003f25270 */
[----:B------:R-:W-:Y:S02]  /*0500*/  IADD3 R20, PT, PT, R20, 0x8, RZ ;  /* 0x0000000814147810 */ /* 0x000fe40007ffe0ff */
[C---:B------:R-:W-:Y:S02]  /*0510*/  LEA R3, R0.reuse, R3, 0x3 ;  /* 0x0000000300037211 */ /* 0x040fe400078e18ff */
[C---:B------:R-:W-:Y:S02]  /*0520*/  LEA R7, R0.reuse, R7, 0x3 ;  /* 0x0000000700077211 */ /* 0x040fe400078e18ff */
[C---:B------:R-:W-:Y:S02]  /*0530*/  LEA R8, R0.reuse, R8, 0x3 ;  /* 0x0000000800087211 */ /* 0x040fe400078e18ff */
[----:B------:R-:W-:-:S02]  /*0540*/  LEA R9, R0, R9, 0x3 ;  /* 0x0000000900097211 */ /* 0x000fc400078e18ff */
[C---:B------:R-:W-:Y:S02]  /*0550*/  LEA R10, R0.reuse, R10, 0x3 ;  /* 0x0000000a000a7211 */ /* 0x040fe400078e18ff */
[C---:B------:R-:W-:Y:S02]  /*0560*/  LEA R11, R0.reuse, R11, 0x3 ;  /* 0x0000000b000b7211 */ /* 0x040fe400078e18ff */
[C---:B------:R-:W-:Y:S02]  /*0570*/  LEA R18, R0.reuse, R18, 0x3 ;  /* 0x0000001200127211 */ /* 0x040fe400078e18ff */
[----:B------:R-:W-:Y:S01]  /*0580*/  LEA R19, R0, R19, 0x3 ;  /* 0x0000001300137211 */ /* 0x000fe200078e18ff */
[----:B--2---:R-:W-:-:S04]  /*0590*/  FFMA R22, R25, R26, R22 ;  /* 0x0000001a19167223 */ /* 0x004fc80000000016 */
[----:B----4-:R-:W-:-:S04]  /*05a0*/  FFMA R23, R23, R24, R22 ;  /* 0x0000001817177223 */ /* 0x010fc80000000016 */
[----:B---3--:R-:W-:-:S04]  /*05b0*/  FFMA R23, R16, R29, R23 ;  /* 0x0000001d10177223 */ /* 0x008fc80000000017 */
[----:B-----5:R-:W-:Y:S01]  /*05c0*/  FFMA R26, R28, R14, R23 ;  /* 0x0000000e1c1a7223 */ /* 0x020fe20000000017 */
[----:B------:R-:W-:Y:S06]  /*05d0*/  @P1 BRA `(.L_x_7) ;  /* 0xfffffffc000c1947 */ /* 0x000fec000383ffff */
.L_x_6:
[----:B------:R-:W-:Y:S05]  /*05e0*/  @!P0 BRA `(.L_x_5) ;  /* 0x0000000400048947 */ /* 0x000fea0003800000 */
[----:B------:R-:W-:Y:S02]  /*05f0*/  ISETP.GE.U32.AND P0, PT, R5, 0x4, PT ;  /* 0x000000040500780c */ /* 0x000fe40003f06070 */
[----:B------:R-:W-:-:S04]  /*0600*/  LOP3.LUT R7, R0, 0x3, RZ, 0xc0, !PT ;  /* 0x0000000300077812 */ /* 0x000fc800078ec0ff */
[----:B------:R-:W-:-:S07]  /*0610*/  ISETP.NE.AND P1, PT, R7, RZ, PT ;  /* 0x000000ff0700720c */ /* 0x000fce0003f25270 */
[----:B------:R-:W-:Y:S06]  /*0620*/  @!P0 BRA `(.L_x_8) ;  /* 0x00000000007c8947 */ /* 0x000fec0003800000 */
[----:B------:R-:W0:Y:S01]  /*0630*/  LDC.64 R8, c[0x0][0x390] ;  /* 0x0000e400ff087b82 */ /* 0x000e220000000a00 */
[-C--:B------:R-:W-:Y:S02]  /*0640*/  IMAD R5, R2, R0.reuse, R6 ;  /* 0x0000000002057224 */ /* 0x080fe400078e0206 */
[----:B------:R-:W-:-:S03]  /*0650*/  IMAD R13, R6, R0, R4 ;  /* 0x00000000060d7224 */ /* 0x000fc600078e0204 */
[C---:B------:R-:W-:Y:S02]  /*0660*/  IADD3 R21, PT, PT, R5.reuse, 0x1, RZ ;  /* 0x0000000105157810 */ /* 0x040fe40007ffe0ff */
[----:B------:R-:W1:Y:S01]  /*0670*/  LDC.64 R10, c[0x0][0x388] ;  /* 0x0000e200ff0a7b82 */ /* 0x000e620000000a00 */
[----:B------:R-:W-:Y:S01]  /*0680*/  IADD3 R15, PT, PT, R5, 0x2, RZ ;  /* 0x00000002050f7810 */ /* 0x000fe20007ffe0ff */
[C---:B0-----:R-:W-:Y:S01]  /*0690*/  IMAD.WIDE.U32 R18, R13.reuse, 0x4, R8 ;  /* 0x000000040d127825 */ /* 0x041fe200078e0008 */
[----:B------:R-:W-:-:S04]  /*06a0*/  IADD3 R13, PT, PT, R13, R0, RZ ;  /* 0x000000000d0d7210 */ /* 0x000fc80007ffe0ff */
[-C--:B------:R-:W-:Y:S01]  /*06b0*/  IADD3 R25, PT, PT, R13, R0.reuse, RZ ;  /* 0x000000000d197210 */ /* 0x080fe20007ffe0ff */
[--C-:B-1----:R-:W-:Y:S01]  /*06c0*/  IMAD.WIDE.U32 R22, R5, 0x4, R10.reuse ;  /* 0x0000000405167825 */ /* 0x102fe200078e000a */
[----:B------:R-:W2:Y:S03]  /*06d0*/  LDG.E R18, desc[UR6][R18.64] ;  /* 0x0000000612127981 */ /* 0x000ea6000c1e1900 */
[----:B------:R-:W-:Y:S01]  /*06e0*/  IMAD.WIDE.U32 R20, R21, 0x4, R10 ;  /* 0x0000000415147825 */ /* 0x000fe200078e000a */
[----:B------:R-:W2:Y:S03]  /*06f0*/  LDG.E R3, desc[UR6][R22.64] ;  /* 0x0000000616037981 */ /* 0x000ea6000c1e1900 */
[----:B------:R-:W-:Y:S01]  /*0700*/  IMAD.WIDE.U32 R16, R13, 0x4, R8 ;  /* 0x000000040d107825 */ /* 0x000fe200078e0008 */
[----:B------:R-:W-:Y:S01]  /*0710*/  IADD3 R5, PT, PT, R5, 0x3, RZ ;  /* 0x0000000305057810 */ /* 0x000fe20007ffe0ff */
[----:B------:R-:W3:Y:S01]  /*0720*/  LDG.E R20, desc[UR6][R20.64] ;  /* 0x0000000614147981 */ /* 0x000ee2000c1e1900 */
[----:B------:R-:W-:Y:S01]  /*0730*/  IADD3 R27, PT, PT, R25, R0, RZ ;  /* 0x00000000191b7210 */ /* 0x000fe20007ffe0ff */
[----:B------:R-:W-:-:S02]  /*0740*/  IMAD.WIDE.U32 R14, R15, 0x4, R10 ;  /* 0x000000040f0e7825 */ /* 0x000fc400078e000a */
[----:B------:R-:W3:Y:S02]  /*0750*/  LDG.E R16, desc[UR6][R16.64] ;  /* 0x0000000610107981 */ /* 0x000ee4000c1e1900 */
[----:B------:R-:W-:Y:S02]  /*0760*/  IMAD.WIDE.U32 R12, R25, 0x4, R8 ;  /* 0x00000004190c7825 */ /* 0x000fe400078e0008 */
[----:B------:R-:W4:Y:S02]  /*0770*/  LDG.E R14, desc[UR6][R14.64] ;  /* 0x000000060e0e7981 */ /* 0x000f24000c1e1900 */
[----:B------:R-:W-:Y:S02]  /*0780*/  IMAD.WIDE.U32 R10, R5, 0x4, R10 ;  /* 0x00000004050a7825 */ /* 0x000fe400078e000a */
[----:B------:R-:W4:Y:S02]  /*0790*/  LDG.E R12, desc[UR6][R12.64] ;  /* 0x000000060c0c7981 */ /* 0x000f24000c1e1900 */
[----:B------:R-:W-:-:S02]  /*07a0*/  IMAD.WIDE.U32 R8, R27, 0x4, R8 ;  /* 0x000000041b087825 */ /* 0x000fc400078e0008 */
[----:B------:R-:W5:Y:S04]  /*07b0*/  LDG.E R10, desc[UR6][R10.64] ;  /* 0x000000060a0a7981 */ /* 0x000f68000c1e1900 */
[----:B------:R-:W5:Y:S01]  /*07c0*/  LDG.E R8, desc[UR6][R8.64] ;  /* 0x0000000608087981 */ /* 0x000f62000c1e1900 */
[----:B------:R-:W-:Y:S01]  /*07d0*/  IADD3 R6, PT, PT, R6, 0x4, RZ ;  /* 0x0000000406067810 */ /* 0x000fe20007ffe0ff */
[----:B--2---:R-:W-:-:S04]  /*07e0*/  FFMA R3, R3, R18, R26 ;  /* 0x0000001203037223 */ /* 0x004fc8000000001a */
[----:B---3--:R-:W-:-:S04]  /*07f0*/  FFMA R3, R20, R16, R3 ;  /* 0x0000001014037223 */ /* 0x008fc80000000003 */
[----:B----4-:R-:W-:-:S04]  /*0800*/  FFMA R3, R14, R12, R3 ;  /* 0x0000000c0e037223 */ /* 0x010fc80000000003 */
[----:B-----5:R-:W-:-:S07]  /*0810*/  FFMA R26, R10, R8, R3 ;  /* 0x000000080a1a7223 */ /* 0x020fce0000000003 */
.L_x_8:
[----:B------:R-:W-:Y:S05]  /*0820*/  @!P1 BRA `(.L_x_5) ;  /* 0x0000000000749947 */ /* 0x000fea0003800000 */
[----:B------:R-:W-:Y:S02]  /*0830*/  ISETP.NE.AND P0, PT, R7, 0x1, PT ;  /* 0x000000010700780c */ /* 0x000fe40003f05270 */
[----:B------:R-:W-:-:S04]  /*0840*/  LOP3.LUT R3, R0, 0x1, RZ, 0xc0, !PT ;  /* 0x0000000100037812 */ /* 0x000fc800078ec0ff */
[----:B------:R-:W-:-:S07]  /*0850*/  ISETP.NE.U32.AND P1, PT, R3, 0x1, PT ;  /* 0x000000010300780c */ /* 0x000fce0003f25070 */
[----:B------:R-:W0:Y:S01]  /*0860*/  @P0 LDC.64 R12, c[0x0][0x390] ;  /* 0x0000e400ff0c0b82 */ /* 0x000e220000000a00 */
[-C--:B------:R-:W-:Y:S02]  /*0870*/  @P0 IMAD R3, R2, R0.reuse, R6 ;  /* 0x0000000002030224 */ /* 0x080fe400078e0206 */
[CC--:B------:R-:W-:Y:S01]  /*0880*/  @P0 IMAD R15, R6.reuse, R0.reuse, R4 ;  /* 0x00000000060f0224 */ /* 0x0c0fe200078e0204 */
[----:B------:R-:W-:Y:S02]  /*0890*/  @P0 IADD3 R6, PT, PT, R6, 0x2, RZ ;  /* 0x0000000206060810 */ /* 0x000fe40007ffe0ff */
[----:B------:R-:W-:Y:S02]  /*08a0*/  @P0 IADD3 R5, PT, PT, R3, 0x1, RZ ;  /* 0x0000000103050810 */ /* 0x000fe40007ffe0ff */
[----:B------:R-:W1:Y:S01]  /*08b0*/  @P0 LDC.64 R16, c[0x0][0x388] ;  /* 0x0000e200ff100b82 */ /* 0x000e620000000a00 */
[----:B------:R-:W-:-:S07]  /*08c0*/  @P0 IADD3 R7, PT, PT, R15, R0, RZ ;  /* 0x000000000f070210 */ /* 0x000fce0007ffe0ff */
[----:B------:R-:W2:Y:S08]  /*08d0*/  @!P1 LDC.64 R10, c[0x0][0x388] ;  /* 0x0000e200ff0a9b82 */ /* 0x000eb00000000a00 */
[----:B------:R-:W3:Y:S01]  /*08e0*/  @!P1 LDC.64 R8, c[0x0][0x390] ;  /* 0x0000e400ff089b82 */ /* 0x000ee20000000a00 */
[----:B0-----:R-:W-:-:S04]  /*08f0*/  @P0 IMAD.WIDE.U32 R14, R15, 0x4, R12 ;  /* 0x000000040f0e0825 */ /* 0x001fc800078e000c */
[----:B------:R-:W-:Y:S02]  /*0900*/  @P0 IMAD.WIDE.U32 R12, R7, 0x4, R12 ;  /* 0x00000004070c0825 */ /* 0x000fe400078e000c */
[----:B------:R-:W4:Y:S02]  /*0910*/  @P0 LDG.E R14, desc[UR6][R14.64] ;  /* 0x000000060e0e0981 */ /* 0x000f24000c1e1900 */
[--C-:B-1----:R-:W-:Y:S02]  /*0920*/  @P0 IMAD.WIDE.U32 R18, R3, 0x4, R16.reuse ;  /* 0x0000000403120825 */ /* 0x102fe400078e0010 */
[----:B------:R-:W5:Y:S02]  /*0930*/  @P0 LDG.E R12, desc[UR6][R12.64] ;  /* 0x000000060c0c0981 */ /* 0x000f64000c1e1900 */
[----:B------:R-:W-:Y:S02]  /*0940*/  @P0 IMAD.WIDE.U32 R16, R5, 0x4, R16 ;  /* 0x0000000405100825 */ /* 0x000fe400078e0010 */
[----:B------:R-:W4:Y:S02]  /*0950*/  @P0 LDG.E R3, desc[UR6][R18.64] ;  /* 0x0000000612030981 */ /* 0x000f24000c1e1900 */
[----:B------:R-:W-:-:S02]  /*0960*/  @!P1 IMAD R5, R2, R0, R6 ;  /* 0x0000000002059224 */ /* 0x000fc400078e0206 */
[----:B------:R-:W-:Y:S01]  /*0970*/  @!P1 IMAD R7, R6, R0, R4 ;  /* 0x0000000006079224 */ /* 0x000fe200078e0204 */
[----:B------:R-:W5:Y:S01]  /*0980*/  @P0 LDG.E R16, desc[UR6][R16.64] ;  /* 0x0000000610100981 */ /* 0x000f62000c1e1900 */
[----:B--2---:R-:W-:-:S04]  /*0990*/  @!P1 IMAD.WIDE.U32 R10, R5, 0x4, R10 ;  /* 0x00000004050a9825 */ /* 0x004fc800078e000a */
[----:B---3--:R-:W-:Y:S02]  /*09a0*/  @!P1 IMAD.WIDE.U32 R8, R7, 0x4, R8 ;  /* 0x0000000407089825 */ /* 0x008fe400078e0008 */
[----:B------:R-:W2:Y:S04]  /*09b0*/  @!P1 LDG.E R11, desc[UR6][R10.64] ;  /* 0x000000060a0b9981 */ /* 0x000ea8000c1e1900 */
[----:B------:R-:W2:Y:S01]  /*09c0*/  @!P1 LDG.E R8, desc[UR6][R8.64] ;  /* 0x0000000608089981 */ /* 0x000ea2000c1e1900 */
[----:B----4-:R-:W-:-:S04]  /*09d0*/  @P0 FFMA R3, R3, R14, R26 ;  /* 0x0000000e03030223 */ /* 0x010fc8000000001a */
[----:B-----5:R-:W-:-:S04]  /*09e0*/  @P0 FFMA R26, R16, R12, R3 ;  /* 0x0000000c101a0223 */ /* 0x020fc80000000003 */
[----:B--2---:R-:W-:-:S07]  /*09f0*/  @!P1 FFMA R26, R11, R8, R26 ;  /* 0x000000080b1a9223 */ /* 0x004fce000000001a */
.L_x_5:
[----:B------:R-:W0:Y:S01]  /*0a00*/  LDC.64 R6, c[0x0][0x380] ;  /* 0x0000e000ff067b82 */ /* 0x000e220000000a00 */
[----:B------:R-:W-:-:S04]  /*0a10*/  IMAD R3, R2, R0, R4 ;  /* 0x0000000002037224 */ /* 0x000fc800078e0204 */
[----:B0-----:R-:W-:-:S05]  /*0a20*/  IMAD.WIDE.U32 R2, R3, 0x4, R6 ;  /* 0x0000000403027825 */ /* 0x001fca00078e0006 */
[----:B------:R-:W-:Y:S01]  /*0a30*/  STG.E desc[UR6][R2.64], R26 ;  /* 0x0000001a02007986 */ /* 0x000fe2000c101906 */
[----:B------:R-:W-:Y:S05]  /*0a40*/  EXIT ;  /* 0x000000000000794d */ /* 0x000fea0003800000 */
.L_x_9:
        /* <DEDUP_REMOVED lines=11> */
.L_x_11:


//--------------------- .nv.shared._Z30MatrixMultiplyKernel_SharedMemPfPKfS1_j --------------------------
	.section	.nv.shared._Z30MatrixMultiplyKernel_SharedMemPfPKfS1_j,"aw",@nobits
	.sectionflags	@""
	.align	4
.nv.shared._Z30MatrixMultiplyKernel_SharedMemPfPKfS1_j:
	.zero		3072


//--------------------- .nv.shared.reserved.0     --------------------------
	.section	.nv.shared.reserved.0,"aw",@nobits
	.weak		__nv_reservedSMEM_offset_0_alias
	.size		__nv_reservedSMEM_offset_0_alias, 0, 64
	.other		__nv_reservedSMEM_offset_0_alias,@"STO_CUDA_RESERVED_SHARED STV_DEFAULT"
__nv_reservedSMEM_offset_0_alias:
	.zero		0
	.zero		64


//--------------------- .nv.constant0._Z30MatrixMultiplyKernel_SharedMemPfPKfS1_j --------------------------
	.section	.nv.constant0._Z30MatrixMultiplyKernel_SharedMemPfPKfS1_j,"a",@progbits
	.sectionflags	@""
	.align	4
.nv.constant0._Z30MatrixMultiplyKernel_SharedMemPfPKfS1_j:
	.zero		924


//--------------------- .nv.constant0._Z30MatrixMultiplyKernel_GlobalMemPfPKfS1_j --------------------------
	.section	.nv.constant0._Z30MatrixMultiplyKernel_GlobalMemPfPKfS1_j,"a",@progbits
	.sectionflags	@""
	.align	4
.nv.constant0._Z30MatrixMultiplyKernel_GlobalMemPfPKfS1_j:
	.zero		924


//--------------------- SYMBOLS --------------------------

	.type		.nv.reservedSmem.offset0,@object
	.size		.nv.reservedSmem.offset0,0x4
	.type		.nv.reservedSmem.cap,@object
	.size		.nv.reservedSmem.cap,0x4
